// auto-generated by cutlass_sweep.sparse_gemm — config: {"arch": "sm_90", "cluster_m": 1, "cluster_n": 2, "dtype": "int8", "tile_k": 128, "tile_m": 256, "tile_n": 128}
#include "cutlass/cutlass.h"
#include "cutlass/gemm/collective/collective_builder.hpp"
#include "cutlass/gemm/device/gemm_universal_adapter.h"
#include "cutlass/gemm/kernel/gemm_universal.hpp"
#include "cutlass/epilogue/collective/collective_builder.hpp"

using Elem = int8_t;
using Acc  = int32_t;
using TileShape    = cute::Shape<cute::_256, cute::_128, cute::_128>;
using ClusterShape = cute::Shape<cute::_1, cute::_2, cute::_1>;

using CollectiveEpilogue = typename cutlass::epilogue::collective::CollectiveBuilder<
    cutlass::arch::Sm90, cutlass::arch::OpClassSparseTensorOp,
    TileShape, ClusterShape,
    cutlass::epilogue::collective::EpilogueTileAuto,
    Acc, Acc,
    Acc, cutlass::layout::ColumnMajor, 128 / cutlass::sizeof_bits<Acc>::value,
    Acc, cutlass::layout::ColumnMajor, 128 / cutlass::sizeof_bits<Acc>::value,
    cutlass::epilogue::collective::EpilogueScheduleAuto
  >::CollectiveOp;

using CollectiveMainloop = typename cutlass::gemm::collective::CollectiveBuilder<
    cutlass::arch::Sm90, cutlass::arch::OpClassSparseTensorOp,
    Elem, cutlass::layout::RowMajor, 128 / cutlass::sizeof_bits<Elem>::value,
    Elem, cutlass::layout::ColumnMajor, 128 / cutlass::sizeof_bits<Elem>::value,
    Acc,
    TileShape, ClusterShape,
    cutlass::gemm::collective::StageCountAutoCarveout<static_cast<int>(sizeof(typename CollectiveEpilogue::SharedStorage))>,
    cutlass::gemm::collective::KernelScheduleAuto
  >::CollectiveOp;

using GemmKernel = cutlass::gemm::kernel::GemmUniversal<
    cute::Shape<int,int,int,int>,
    CollectiveMainloop,
    CollectiveEpilogue
>;
using Gemm = cutlass::gemm::device::GemmUniversalAdapter<GemmKernel>;

auto* _anchor = &cutlass::device_kernel<GemmKernel>;


// ===== COMPILED SASS (sm_90a) =====

	.target	sm_90a

	.elftype	@"ET_EXEC"


//--------------------- .note.nv.tkinfo           --------------------------
	.section	.note.nv.tkinfo,"",@"SHT_NOTE"
	.sectionflags	@"SHF_NOTE_NV_TKINFO"
	.tkinfo
        /*0018*/ 	.word	0x00000002
        /*0030*/ 	.string	""
        /*0030*/ 	.string	"ptxas"
        /*0030*/ 	.string	"Cuda compilation tools, release 13.0, V13.0.88"
        /*0030*/ 	.string	"Build cuda_13.0.r13.0/compiler.36424714_0"
        /*0030*/ 	.string	"-arch sm_90a -m 64 "



//--------------------- .note.nv.cuinfo           --------------------------
	.section	.note.nv.cuinfo,"",@"SHT_NOTE"
	.sectionflags	@"SHF_NOTE_NV_CUINFO"
        /*0018*/ 	.short	0x0002
        /*001a*/ 	.short	0x005a
        /*001c*/ 	.short	0x0082
	.zero		2


//--------------------- .nv.info                  --------------------------
	.section	.nv.info,"",@"SHT_CUDA_INFO"
	.align	4


	//----- nvinfo : EIATTR_REGCOUNT
	.align		4
        /*0000*/ 	.byte	0x04, 0x2f
        /*0002*/ 	.short	(.L_12 - .L_11)
	.align		4
.L_11:
        /*0004*/ 	.word	index@(_ZN7cutlass13device_kernelINS_4gemm6kernel13GemmUniversalIN4cute5tupleIJiiiiEEENS1_10collective13CollectiveMmaINS1_40MainloopSm90TmaGmmaWarpSpecializedSparseILi6ENS5_IJNS4_1CILi1EEENSA_ILi2EEESB_EEENS1_35KernelTmaWarpSpecializedCooperativeEEENS5_IJNSA_ILi256EEENSA_ILi128EEESH_EEEaNS5_IJNS4_6LayoutINS5_IJiNS5_IJSC_iEEEiEEENS5_IJlNS5_IJSB_SC_EEElEEEEENSJ_INS5_IJNS5_IJNSA_ILi64EEEiEEENS5_IJSH_iEEEiEEENS5_IJNS5_IJSH_NSA_ILi8192EEEEEENS5_IJSB_lEEElEEEEEEEEaNS5_IJlSB_lEEENS4_8TiledMMAINS4_8MMA_AtomIJNS4_4SM904GMMA6SPARSE28GMMA_64x128x64_S32S8S8_SS_TNILNS13_9SparseSelE0EEEEEENSJ_INS5_IJSC_SB_SB_EEENS5_IJSB_NSA_ILi0EEES1A_EEEEENS5_IJNS4_10UnderscoreES1D_S1D_EEEEENS4_23SM90_TMA_LOAD_MULTICASTENS4_14ComposedLayoutINS4_7SwizzleILi2ELi4ELi3EEENS4_25smem_sparse_ptr_flag_bitsILi2ELi8EEENSJ_INS5_IJNS5_IJSB_NSA_ILi8EEEEEENS5_IJSC_SP_EEEEEENS5_IJNS5_IJS1A_SH_EEESM_EEEEEEEvNS4_8identityENS4_13SM90_TMA_LOADENS1H_INS1I_ILi3ELi4ELi3EEENS4_18smem_ptr_flag_bitsILi8EEENSJ_INS5_IJS1M_SH_EEENS5_IJSH_SB_EEEEEEEvS1U_EENS_8epilogue10collective6detail29Sm90TmaWarpSpecializedAdapterINS25_15DefaultEpilogueIiNS5_IJSB_llEEES29_NS24_6thread17LinearCombinationIiLi1EiiLNS2A_9ScaleType4KindE0ELNS_15FloatRoundStyleE2EiEENS1_15EpilogueDefaultEEEEEvvEEEEvNT_6ParamsE)
        /*0008*/ 	.word	0x000000a8


	//----- nvinfo : EIATTR_FRAME_SIZE
	.align		4
.L_12:
        /*000c*/ 	.byte	0x04, 0x11
        /*000e*/ 	.short	(.L_14 - .L_13)
	.align		4
.L_13:
        /*0010*/ 	.word	index@(_ZN7cutlass13device_kernelINS_4gemm6kernel13GemmUniversalIN4cute5tupleIJiiiiEEENS1_10collective13CollectiveMmaINS1_40MainloopSm90TmaGmmaWarpSpecializedSparseILi6ENS5_IJNS4_1CILi1EEENSA_ILi2EEESB_EEENS1_35KernelTmaWarpSpecializedCooperativeEEENS5_IJNSA_ILi256EEENSA_ILi128EEESH_EEEaNS5_IJNS4_6LayoutINS5_IJiNS5_IJSC_iEEEiEEENS5_IJlNS5_IJSB_SC_EEElEEEEENSJ_INS5_IJNS5_IJNSA_ILi64EEEiEEENS5_IJSH_iEEEiEEENS5_IJNS5_IJSH_NSA_ILi8192EEEEEENS5_IJSB_lEEElEEEEEEEEaNS5_IJlSB_lEEENS4_8TiledMMAINS4_8MMA_AtomIJNS4_4SM904GMMA6SPARSE28GMMA_64x128x64_S32S8S8_SS_TNILNS13_9SparseSelE0EEEEEENSJ_INS5_IJSC_SB_SB_EEENS5_IJSB_NSA_ILi0EEES1A_EEEEENS5_IJNS4_10UnderscoreES1D_S1D_EEEEENS4_23SM90_TMA_LOAD_MULTICASTENS4_14ComposedLayoutINS4_7SwizzleILi2ELi4ELi3EEENS4_25smem_sparse_ptr_flag_bitsILi2ELi8EEENSJ_INS5_IJNS5_IJSB_NSA_ILi8EEEEEENS5_IJSC_SP_EEEEEENS5_IJNS5_IJS1A_SH_EEESM_EEEEEEEvNS4_8identityENS4_13SM90_TMA_LOADENS1H_INS1I_ILi3ELi4ELi3EEENS4_18smem_ptr_flag_bitsILi8EEENSJ_INS5_IJS1M_SH_EEENS5_IJSH_SB_EEEEEEEvS1U_EENS_8epilogue10collective6detail29Sm90TmaWarpSpecializedAdapterINS25_15DefaultEpilogueIiNS5_IJSB_llEEES29_NS24_6thread17LinearCombinationIiLi1EiiLNS2A_9ScaleType4KindE0ELNS_15FloatRoundStyleE2EiEENS1_15EpilogueDefaultEEEEEvvEEEEvNT_6ParamsE)
        /*0014*/ 	.word	0x00000000


	//----- nvinfo : EIATTR_MIN_STACK_SIZE
	.align		4
.L_14:
        /*0018*/ 	.byte	0x04, 0x12
        /*001a*/ 	.short	(.L_16 - .L_15)
	.align		4
.L_15:
        /*001c*/ 	.word	index@(_ZN7cutlass13device_kernelINS_4gemm6kernel13GemmUniversalIN4cute5tupleIJiiiiEEENS1_10collective13CollectiveMmaINS1_40MainloopSm90TmaGmmaWarpSpecializedSparseILi6ENS5_IJNS4_1CILi1EEENSA_ILi2EEESB_EEENS1_35KernelTmaWarpSpecializedCooperativeEEENS5_IJNSA_ILi256EEENSA_ILi128EEESH_EEEaNS5_IJNS4_6LayoutINS5_IJiNS5_IJSC_iEEEiEEENS5_IJlNS5_IJSB_SC_EEElEEEEENSJ_INS5_IJNS5_IJNSA_ILi64EEEiEEENS5_IJSH_iEEEiEEENS5_IJNS5_IJSH_NSA_ILi8192EEEEEENS5_IJSB_lEEElEEEEEEEEaNS5_IJlSB_lEEENS4_8TiledMMAINS4_8MMA_AtomIJNS4_4SM904GMMA6SPARSE28GMMA_64x128x64_S32S8S8_SS_TNILNS13_9SparseSelE0EEEEEENSJ_INS5_IJSC_SB_SB_EEENS5_IJSB_NSA_ILi0EEES1A_EEEEENS5_IJNS4_10UnderscoreES1D_S1D_EEEEENS4_23SM90_TMA_LOAD_MULTICASTENS4_14ComposedLayoutINS4_7SwizzleILi2ELi4ELi3EEENS4_25smem_sparse_ptr_flag_bitsILi2ELi8EEENSJ_INS5_IJNS5_IJSB_NSA_ILi8EEEEEENS5_IJSC_SP_EEEEEENS5_IJNS5_IJS1A_SH_EEESM_EEEEEEEvNS4_8identityENS4_13SM90_TMA_LOADENS1H_INS1I_ILi3ELi4ELi3EEENS4_18smem_ptr_flag_bitsILi8EEENSJ_INS5_IJS1M_SH_EEENS5_IJSH_SB_EEEEEEEvS1U_EENS_8epilogue10collective6detail29Sm90TmaWarpSpecializedAdapterINS25_15DefaultEpilogueIiNS5_IJSB_llEEES29_NS24_6thread17LinearCombinationIiLi1EiiLNS2A_9ScaleType4KindE0ELNS_15FloatRoundStyleE2EiEENS1_15EpilogueDefaultEEEEEvvEEEEvNT_6ParamsE)
        /*0020*/ 	.word	0x00000000
.L_16:


//--------------------- .nv.compat                --------------------------
	.section	.nv.compat,"",@"SHT_CUDA_COMPAT_INFO"
	.align	4
        /*0000*/ 	.byte	0x02, 0x09, 0x01, 0x00, 0x02, 0x02, 0x04, 0x00, 0x02, 0x05, 0x05, 0x00, 0x03, 0x07, 0x01, 0x01
        /*0010*/ 	.byte	0x02, 0x03, 0x01, 0x00, 0x02, 0x06, 0x01, 0x00, 0x04, 0x0b, 0x08, 0x00, 0x00, 0x00, 0x00, 0x00
        /*0020*/ 	.byte	0x00, 0x00, 0x00, 0x00


//--------------------- .nv.info._ZN7cutlass13device_kernelINS_4gemm6kernel13GemmUniversalIN4cute5tupleIJiiiiEEENS1_10collective13CollectiveMmaINS1_40MainloopSm90TmaGmmaWarpSpecializedSparseILi6ENS5_IJNS4_1CILi1EEENSA_ILi2EEESB_EEENS1_35KernelTmaWarpSpecializedCooperativeEEENS5_IJNSA_ILi256EEENSA_ILi128EEESH_EEEaNS5_IJNS4_6LayoutINS5_IJiNS5_IJSC_iEEEiEEENS5_IJlNS5_IJSB_SC_EEElEEEEENSJ_INS5_IJNS5_IJNSA_ILi64EEEiEEENS5_IJSH_iEEEiEEENS5_IJNS5_IJSH_NSA_ILi8192EEEEEENS5_IJSB_lEEElEEEEEEEEaNS5_IJlSB_lEEENS4_8TiledMMAINS4_8MMA_AtomIJNS4_4SM904GMMA6SPARSE28GMMA_64x128x64_S32S8S8_SS_TNILNS13_9SparseSelE0EEEEEENSJ_INS5_IJSC_SB_SB_EEENS5_IJSB_NSA_ILi0EEES1A_EEEEENS5_IJNS4_10UnderscoreES1D_S1D_EEEEENS4_23SM90_TMA_LOAD_MULTICASTENS4_14ComposedLayoutINS4_7SwizzleILi2ELi4ELi3EEENS4_25smem_sparse_ptr_flag_bitsILi2ELi8EEENSJ_INS5_IJNS5_IJSB_NSA_ILi8EEEEEENS5_IJSC_SP_EEEEEENS5_IJNS5_IJS1A_SH_EEESM_EEEEEEEvNS4_8identityENS4_13SM90_TMA_LOADENS1H_INS1I_ILi3ELi4ELi3EEENS4_18smem_ptr_flag_bitsILi8EEENSJ_INS5_IJS1M_SH_EEENS5_IJSH_SB_EEEEEEEvS1U_EENS_8epilogue10collective6detail29Sm90TmaWarpSpecializedAdapterINS25_15DefaultEpilogueIiNS5_IJSB_llEEES29_NS24_6thread17LinearCombinationIiLi1EiiLNS2A_9ScaleType4KindE0ELNS_15FloatRoundStyleE2EiEENS1_15EpilogueDefaultEEEEEvvEEEEvNT_6ParamsE --------------------------
	.section	.nv.info._ZN7cutlass13device_kernelINS_4gemm6kernel13GemmUniversalIN4cute5tupleIJiiiiEEENS1_10collective13CollectiveMmaINS1_40MainloopSm90TmaGmmaWarpSpecializedSparseILi6ENS5_IJNS4_1CILi1EEENSA_ILi2EEESB_EEENS1_35KernelTmaWarpSpecializedCooperativeEEENS5_IJNSA_ILi256EEENSA_ILi128EEESH_EEEaNS5_IJNS4_6LayoutINS5_IJiNS5_IJSC_iEEEiEEENS5_IJlNS5_IJSB_SC_EEElEEEEENSJ_INS5_IJNS5_IJNSA_ILi64EEEiEEENS5_IJSH_iEEEiEEENS5_IJNS5_IJSH_NSA_ILi8192EEEEEENS5_IJSB_lEEElEEEEEEEEaNS5_IJlSB_lEEENS4_8TiledMMAINS4_8MMA_AtomIJNS4_4SM904GMMA6SPARSE28GMMA_64x128x64_S32S8S8_SS_TNILNS13_9SparseSelE0EEEEEENSJ_INS5_IJSC_SB_SB_EEENS5_IJSB_NSA_ILi0EEES1A_EEEEENS5_IJNS4_10UnderscoreES1D_S1D_EEEEENS4_23SM90_TMA_LOAD_MULTICASTENS4_14ComposedLayoutINS4_7SwizzleILi2ELi4ELi3EEENS4_25smem_sparse_ptr_flag_bitsILi2ELi8EEENSJ_INS5_IJNS5_IJSB_NSA_ILi8EEEEEENS5_IJSC_SP_EEEEEENS5_IJNS5_IJS1A_SH_EEESM_EEEEEEEvNS4_8identityENS4_13SM90_TMA_LOADENS1H_INS1I_ILi3ELi4ELi3EEENS4_18smem_ptr_flag_bitsILi8EEENSJ_INS5_IJS1M_SH_EEENS5_IJSH_SB_EEEEEEEvS1U_EENS_8epilogue10collective6detail29Sm90TmaWarpSpecializedAdapterINS25_15DefaultEpilogueIiNS5_IJSB_llEEES29_NS24_6thread17LinearCombinationIiLi1EiiLNS2A_9ScaleType4KindE0ELNS_15FloatRoundStyleE2EiEENS1_15EpilogueDefaultEEEEEvvEEEEvNT_6ParamsE,"",@"SHT_CUDA_INFO"
	.sectionflags	@""
	.align	4


	//----- nvinfo : EIATTR_CUDA_API_VERSION
	.align		4
        /*0000*/ 	.byte	0x04, 0x37
        /*0002*/ 	.short	(.L_18 - .L_17)
.L_17:
        /*0004*/ 	.word	0x00000082


	//----- nvinfo : EIATTR_KPARAM_INFO
	.align		4
.L_18:
        /*0008*/ 	.byte	0x04, 0x17
        /*000a*/ 	.short	(.L_20 - .L_19)
.L_19:
        /*000c*/ 	.word	0x00000000
        /*0010*/ 	.short	0x0000
        /*0012*/ 	.short	0x0070
        /*0014*/ 	.byte	0x00, 0xf0, 0x01, 0x14


	//----- nvinfo : EIATTR_SPARSE_MMA_MASK
	.align		4
.L_20:
        /*0018*/ 	.byte	0x03, 0x50
        /*001a*/ 	.short	0x0004


	//----- nvinfo : EIATTR_MAXREG_COUNT
	.align		4
        /*001c*/ 	.byte	0x03, 0x1b
        /*001e*/ 	.short	0x00a8


	//----- nvinfo : EIATTR_NUM_BARRIERS
	.align		4
        /*0020*/ 	.byte	0x02, 0x4c
        /*0022*/ 	.byte	0x01
	.zero		1


	//----- nvinfo : EIATTR_MERCURY_ISA_VERSION
	.align		4
        /*0024*/ 	.byte	0x03, 0x5f
        /*0026*/ 	.short	0x0101


	//----- nvinfo : EIATTR_INT_WARP_WIDE_INSTR_OFFSETS
	.align		4
        /*0028*/ 	.byte	0x04, 0x31
        /*002a*/ 	.short	(.L_22 - .L_21)


	//   ....[0]....
.L_21:
        /*002c*/ 	.word	0x00000500


	//   ....[1]....
        /*0030*/ 	.word	0x00000520


	//   ....[2]....
        /*0034*/ 	.word	0x000006b0


	//----- nvinfo : EIATTR_COOP_GROUP_MASK_REGIDS
	.align		4
.L_22:
        /*0038*/ 	.byte	0x04, 0x29
        /*003a*/ 	.short	(.L_24 - .L_23)


	//   ....[0]....
.L_23:
        /*003c*/ 	.word	0xffffffff


	//   ....[1]....
        /*0040*/ 	.word	0xffffffff


	//   ....[2]....
        /*0044*/ 	.word	0xffffffff


	//   ....[3]....
        /*0048*/ 	.word	0xffffffff


	//   ....[4]....
        /*004c*/ 	.word	0xffffffff


	//   ....[5]....
        /*0050*/ 	.word	0xffffffff


	//----- nvinfo : EIATTR_COOP_GROUP_INSTR_OFFSETS
	.align		4
.L_24:
        /*0054*/ 	.byte	0x04, 0x28
        /*0056*/ 	.short	(.L_26 - .L_25)


	//   ....[0]....
.L_25:
        /*0058*/ 	.word	0x00000060


	//   ....[1]....
        /*005c*/ 	.word	0x00000070


	//   ....[2]....
        /*0060*/ 	.word	0x00000160


	//   ....[3]....
        /*0064*/ 	.word	0x00000330


	//   ....[4]....
        /*0068*/ 	.word	0x000007e0


	//   ....[5]....
        /*006c*/ 	.word	0x00001260


	//----- nvinfo : EIATTR_REG_RECONFIG
	.align		4
.L_26:
        /*0070*/ 	.byte	0x01, 0x54
	.zero		2


	//----- nvinfo : EIATTR_MBARRIER_INSTR_OFFSETS
	.align		4
        /*0074*/ 	.byte	0x04, 0x39
        /*0076*/ 	.short	(.L_28 - .L_27)


	//   ....[0]....
.L_27:
        /*0078*/ 	.word	0x00000260
        /*007c*/ 	.word	0x000000ff
        /*0080*/ 	.word	0x00000000
        /*0084*/ 	.short	0x0100
        /*0086*/ 	.byte	0x08
	.zero		1


	//   ....[1]....
        /*0088*/ 	.word	0x00000270
        /*008c*/ 	.word	0x000000ff
        /*0090*/ 	.word	0x00000030
        /*0094*/ 	.short	0x0100
        /*0096*/ 	.byte	0x08
	.zero		1


	//   ....[2]....
        /*0098*/ 	.word	0x00000280
        /*009c*/ 	.word	0x000000ff
        /*00a0*/ 	.word	0x00000008
        /*00a4*/ 	.short	0x0100
        /*00a6*/ 	.byte	0x08
	.zero		1


	//   ....[3]....
        /*00a8*/ 	.word	0x00000290
        /*00ac*/ 	.word	0x000000ff
        /*00b0*/ 	.word	0x00000038
        /*00b4*/ 	.short	0x0100
        /*00b6*/ 	.byte	0x08
	.zero		1


	//   ....[4]....
        /*00b8*/ 	.word	0x000002a0
        /*00bc*/ 	.word	0x000000ff
        /*00c0*/ 	.word	0x00000010
        /*00c4*/ 	.short	0x0100
        /*00c6*/ 	.byte	0x08
	.zero		1


	//   ....[5]....
        /*00c8*/ 	.word	0x000002b0
        /*00cc*/ 	.word	0x000000ff
        /*00d0*/ 	.word	0x00000040
        /*00d4*/ 	.short	0x0100
        /*00d6*/ 	.byte	0x08
	.zero		1


	//   ....[6]....
        /*00d8*/ 	.word	0x000002c0
        /*00dc*/ 	.word	0x000000ff
        /*00e0*/ 	.word	0x00000018
        /*00e4*/ 	.short	0x0100
        /*00e6*/ 	.byte	0x08
	.zero		1


	//   ....[7]....
        /*00e8*/ 	.word	0x000002d0
        /*00ec*/ 	.word	0x000000ff
        /*00f0*/ 	.word	0x00000048
        /*00f4*/ 	.short	0x0100
        /*00f6*/ 	.byte	0x08
	.zero		1


	//   ....[8]....
        /*00f8*/ 	.word	0x000002e0
        /*00fc*/ 	.word	0x000000ff
        /*0100*/ 	.word	0x00000020
        /*0104*/ 	.short	0x0100
        /*0106*/ 	.byte	0x08
	.zero		1


	//   ....[9]....
        /*0108*/ 	.word	0x000002f0
        /*010c*/ 	.word	0x000000ff
        /*0110*/ 	.word	0x00000050
        /*0114*/ 	.short	0x0100
        /*0116*/ 	.byte	0x08
	.zero		1


	//   ....[10]....
        /*0118*/ 	.word	0x00000300
        /*011c*/ 	.word	0x000000ff
        /*0120*/ 	.word	0x00000028
        /*0124*/ 	.short	0x0100
        /*0126*/ 	.byte	0x08
	.zero		1


	//   ....[11]....
        /*0128*/ 	.word	0x00000310
        /*012c*/ 	.word	0x000000ff
        /*0130*/ 	.word	0x00000058
        /*0134*/ 	.short	0x0100
        /*0136*/ 	.byte	0x08
	.zero		1


	//   ....[12]....
        /*0138*/ 	.word	0x00000740
        /*013c*/ 	.word	0x000000ff
        /*0140*/ 	.word	0x00000070
        /*0144*/ 	.short	0x0100
        /*0146*/ 	.byte	0x06
	.zero		1


	//   ....[13]....
        /*0148*/ 	.word	0x00000790
        /*014c*/ 	.word	0x000000ff
        /*0150*/ 	.word	0x00000078
        /*0154*/ 	.short	0x0100
        /*0156*/ 	.byte	0x06
	.zero		1


	//   ....[14]....
        /*0158*/ 	.word	0x000017a0
        /*015c*/ 	.word	0x000000ff
        /*0160*/ 	.word	0x00000000
        /*0164*/ 	.short	0x010a
        /*0166*/ 	.byte	0x08
	.zero		1


	//   ....[15]....
        /*0168*/ 	.word	0x00001890
        /*016c*/ 	.word	0x000000ff
        /*0170*/ 	.word	0x00000000
        /*0174*/ 	.short	0x010a
        /*0176*/ 	.byte	0x08
	.zero		1


	//   ....[16]....
        /*0178*/ 	.word	0x00001ae0
        /*017c*/ 	.word	0x0000000d
        /*0180*/ 	.word	0x00000000
        /*0184*/ 	.short	0x0101
        /*0186*/ 	.byte	0x3f
	.zero		1


	//   ....[17]....
        /*0188*/ 	.word	0x0000af90
        /*018c*/ 	.word	0x00000014
        /*0190*/ 	.word	0x00000030
        /*0194*/ 	.short	0x010a
        /*0196*/ 	.byte	0x3f
	.zero		1


	//   ....[18]....
        /*0198*/ 	.word	0x0000b3c0
        /*019c*/ 	.word	0x00000008
        /*01a0*/ 	.word	0x00000078
        /*01a4*/ 	.short	0x0101
        /*01a6*/ 	.byte	0x3f
	.zero		1


	//   ....[19]....
        /*01a8*/ 	.word	0x0000baf0
        /*01ac*/ 	.word	0x00000006
        /*01b0*/ 	.word	0x00000000
        /*01b4*/ 	.short	0x010a
        /*01b6*/ 	.byte	0x3f
	.zero		1


	//   ....[20]....
        /*01b8*/ 	.word	0x0000bb70
        /*01bc*/ 	.word	0x00000007
        /*01c0*/ 	.word	0x00000000
        /*01c4*/ 	.short	0x010a
        /*01c6*/ 	.byte	0x3f
	.zero		1


	//   ....[21]....
        /*01c8*/ 	.word	0x0000bc00
        /*01cc*/ 	.word	0x00000006
        /*01d0*/ 	.word	0x00000000
        /*01d4*/ 	.short	0x010a
        /*01d6*/ 	.byte	0x3f
	.zero		1


	//   ....[22]....
        /*01d8*/ 	.word	0x0000bc90
        /*01dc*/ 	.word	0x00000009
        /*01e0*/ 	.word	0x00000000
        /*01e4*/ 	.short	0x010a
        /*01e6*/ 	.byte	0x3f
	.zero		1


	//   ....[23]....
        /*01e8*/ 	.word	0x0000bd20
        /*01ec*/ 	.word	0x00000006
        /*01f0*/ 	.word	0x00000000
        /*01f4*/ 	.short	0x010a
        /*01f6*/ 	.byte	0x3f
	.zero		1


	//   ....[24]....
        /*01f8*/ 	.word	0x0000bdb0
        /*01fc*/ 	.word	0x00000003
        /*0200*/ 	.word	0x00000000
        /*0204*/ 	.short	0x010a
        /*0206*/ 	.byte	0x3f
	.zero		1


	//   ....[25]....
        /*0208*/ 	.word	0x0000be20
        /*020c*/ 	.word	0x0000000d
        /*0210*/ 	.word	0x00000000
        /*0214*/ 	.short	0x010a
        /*0216*/ 	.byte	0x3f
	.zero		1


	//   ....[26]....
        /*0218*/ 	.word	0x0000bef0
        /*021c*/ 	.word	0x00000014
        /*0220*/ 	.word	0x00000030
        /*0224*/ 	.short	0x010a
        /*0226*/ 	.byte	0x3f
	.zero		1


	//   ....[27]....
        /*0228*/ 	.word	0x0000bfc0
        /*022c*/ 	.word	0x00000006
        /*0230*/ 	.word	0x00000000
        /*0234*/ 	.short	0x010a
        /*0236*/ 	.byte	0x3f
	.zero		1


	//   ....[28]....
        /*0238*/ 	.word	0x0000c010
        /*023c*/ 	.word	0x00000007
        /*0240*/ 	.word	0x00000000
        /*0244*/ 	.short	0x010a
        /*0246*/ 	.byte	0x3f
	.zero		1


	//   ....[29]....
        /*0248*/ 	.word	0x0000c060
        /*024c*/ 	.word	0x00000006
        /*0250*/ 	.word	0x00000000
        /*0254*/ 	.short	0x010a
        /*0256*/ 	.byte	0x3f
	.zero		1


	//   ....[30]....
        /*0258*/ 	.word	0x0000c0b0
        /*025c*/ 	.word	0x00000009
        /*0260*/ 	.word	0x00000000
        /*0264*/ 	.short	0x010a
        /*0266*/ 	.byte	0x3f
	.zero		1


	//   ....[31]....
        /*0268*/ 	.word	0x0000c100
        /*026c*/ 	.word	0x00000006
        /*0270*/ 	.word	0x00000000
        /*0274*/ 	.short	0x010a
        /*0276*/ 	.byte	0x3f
	.zero		1


	//----- nvinfo : EIATTR_NUM_MBARRIERS
	.align		4
.L_28:
        /*0278*/ 	.byte	0x03, 0x38
        /*027a*/ 	.short	0x000e


	//----- nvinfo : EIATTR_EXIT_INSTR_OFFSETS
	.align		4
        /*027c*/ 	.byte	0x04, 0x1c
        /*027e*/ 	.short	(.L_30 - .L_29)


	//   ....[0]....
.L_29:
        /*0280*/ 	.word	0x00000940


	//   ....[1]....
        /*0284*/ 	.word	0x00001130


	//   ....[2]....
        /*0288*/ 	.word	0x0000a650


	//   ....[3]....
        /*028c*/ 	.word	0x0000abb0


	//   ....[4]....
        /*0290*/ 	.word	0x0000be00


	//----- nvinfo : EIATTR_MAX_THREADS
	.align		4
.L_30:
        /*0294*/ 	.byte	0x04, 0x05
        /*0296*/ 	.short	(.L_32 - .L_31)
.L_31:
        /*0298*/ 	.word	0x00000180
        /*029c*/ 	.word	0x00000001
        /*02a0*/ 	.word	0x00000001


	//----- nvinfo : EIATTR_CRS_STACK_SIZE
	.align		4
.L_32:
        /*02a4*/ 	.byte	0x04, 0x1e
        /*02a6*/ 	.short	(.L_34 - .L_33)
.L_33:
        /*02a8*/ 	.word	0x00000000


	//----- nvinfo : EIATTR_CBANK_PARAM_SIZE
	.align		4
.L_34:
        /*02ac*/ 	.byte	0x03, 0x19
        /*02ae*/ 	.short	0x0570


	//----- nvinfo : EIATTR_PARAM_CBANK
	.align		4
        /*02b0*/ 	.byte	0x04, 0x0a
        /*02b2*/ 	.short	(.L_36 - .L_35)
	.align		4
.L_35:
        /*02b4*/ 	.word	index@(.nv.constant0._ZN7cutlass13device_kernelINS_4gemm6kernel13GemmUniversalIN4cute5tupleIJiiiiEEENS1_10collective13CollectiveMmaINS1_40MainloopSm90TmaGmmaWarpSpecializedSparseILi6ENS5_IJNS4_1CILi1EEENSA_ILi2EEESB_EEENS1_35KernelTmaWarpSpecializedCooperativeEEENS5_IJNSA_ILi256EEENSA_ILi128EEESH_EEEaNS5_IJNS4_6LayoutINS5_IJiNS5_IJSC_iEEEiEEENS5_IJlNS5_IJSB_SC_EEElEEEEENSJ_INS5_IJNS5_IJNSA_ILi64EEEiEEENS5_IJSH_iEEEiEEENS5_IJNS5_IJSH_NSA_ILi8192EEEEEENS5_IJSB_lEEElEEEEEEEEaNS5_IJlSB_lEEENS4_8TiledMMAINS4_8MMA_AtomIJNS4_4SM904GMMA6SPARSE28GMMA_64x128x64_S32S8S8_SS_TNILNS13_9SparseSelE0EEEEEENSJ_INS5_IJSC_SB_SB_EEENS5_IJSB_NSA_ILi0EEES1A_EEEEENS5_IJNS4_10UnderscoreES1D_S1D_EEEEENS4_23SM90_TMA_LOAD_MULTICASTENS4_14ComposedLayoutINS4_7SwizzleILi2ELi4ELi3EEENS4_25smem_sparse_ptr_flag_bitsILi2ELi8EEENSJ_INS5_IJNS5_IJSB_NSA_ILi8EEEEEENS5_IJSC_SP_EEEEEENS5_IJNS5_IJS1A_SH_EEESM_EEEEEEEvNS4_8identityENS4_13SM90_TMA_LOADENS1H_INS1I_ILi3ELi4ELi3EEENS4_18smem_ptr_flag_bitsILi8EEENSJ_INS5_IJS1M_SH_EEENS5_IJSH_SB_EEEEEEEvS1U_EENS_8epilogue10collective6detail29Sm90TmaWarpSpecializedAdapterINS25_15DefaultEpilogueIiNS5_IJSB_llEEES29_NS24_6thread17LinearCombinationIiLi1EiiLNS2A_9ScaleType4KindE0ELNS_15FloatRoundStyleE2EiEENS1_15EpilogueDefaultEEEEEvvEEEEvNT_6ParamsE)
        /*02b8*/ 	.short	0x0210
        /*02ba*/ 	.short	0x0570


	//----- nvinfo : EIATTR_SW_WAR
	.align		4
.L_36:
        /*02bc*/ 	.byte	0x04, 0x36
        /*02be*/ 	.short	(.L_38 - .L_37)
.L_37:
        /*02c0*/ 	.word	0x00000008
.L_38:


//--------------------- .nv.callgraph             --------------------------
	.section	.nv.callgraph,"",@"SHT_CUDA_CALLGRAPH"
	.align	4
	.sectionentsize	8
	.align		4
        /*0000*/ 	.word	0x00000000
	.align		4
        /*0004*/ 	.word	0xffffffff
	.align		4
        /*0008*/ 	.word	0x00000000
	.align		4
        /*000c*/ 	.word	0xfffffffe
	.align		4
        /*0010*/ 	.word	0x00000000
	.align		4
        /*0014*/ 	.word	0xfffffffd
	.align		4
        /*0018*/ 	.word	0x00000000
	.align		4
        /*001c*/ 	.word	0xfffffffc


//--------------------- .nv.constant4             --------------------------
	.section	.nv.constant4,"a",@progbits
	.align	8
	.align		8
.nv.constant4:
        /*0000*/ 	.dword	_ZN39_INTERNAL_d3eb808d_4_k_cu_c87e0190_27744cuda3std3__45__cpo5beginE
	.align		8
        /*0008*/ 	.dword	_ZN39_INTERNAL_d3eb808d_4_k_cu_c87e0190_27744cuda3std3__45__cpo3endE
	.align		8
        /*0010*/ 	.dword	_ZN39_INTERNAL_d3eb808d_4_k_cu_c87e0190_27744cuda3std3__45__cpo6cbeginE
	.align		8
        /*0018*/ 	.dword	_ZN39_INTERNAL_d3eb808d_4_k_cu_c87e0190_27744cuda3std3__45__cpo4cendE
	.align		8
        /*0020*/ 	.dword	_ZN39_INTERNAL_d3eb808d_4_k_cu_c87e0190_27744cuda3std3__441_GLOBAL__N__d3eb808d_4_k_cu_c87e0190_27746ignoreE
	.align		8
        /*0028*/ 	.dword	_ZN39_INTERNAL_d3eb808d_4_k_cu_c87e0190_27744cuda3std3__419piecewise_constructE
	.align		8
        /*0030*/ 	.dword	_ZN39_INTERNAL_d3eb808d_4_k_cu_c87e0190_27744cuda3std3__48in_placeE
	.align		8
        /*0038*/ 	.dword	_ZN39_INTERNAL_d3eb808d_4_k_cu_c87e0190_27744cuda3std6ranges3__45__cpo4swapE
	.align		8
        /*0040*/ 	.dword	_ZN39_INTERNAL_d3eb808d_4_k_cu_c87e0190_27744cuda3std6ranges3__45__cpo9iter_moveE
	.align		8
        /*0048*/ 	.dword	_ZN39_INTERNAL_d3eb808d_4_k_cu_c87e0190_27744cute7productE
	.align		8
        /*0050*/ 	.dword	_ZN39_INTERNAL_d3eb808d_4_k_cu_c87e0190_27744cute1_E


//--------------------- .text._ZN7cutlass13device_kernelINS_4gemm6kernel13GemmUniversalIN4cute5tupleIJiiiiEEENS1_10collective13CollectiveMmaINS1_40MainloopSm90TmaGmmaWarpSpecializedSparseILi6ENS5_IJNS4_1CILi1EEENSA_ILi2EEESB_EEENS1_35KernelTmaWarpSpecializedCooperativeEEENS5_IJNSA_ILi256EEENSA_ILi128EEESH_EEEaNS5_IJNS4_6LayoutINS5_IJiNS5_IJSC_iEEEiEEENS5_IJlNS5_IJSB_SC_EEElEEEEENSJ_INS5_IJNS5_IJNSA_ILi64EEEiEEENS5_IJSH_iEEEiEEENS5_IJNS5_IJSH_NSA_ILi8192EEEEEENS5_IJSB_lEEElEEEEEEEEaNS5_IJlSB_lEEENS4_8TiledMMAINS4_8MMA_AtomIJNS4_4SM904GMMA6SPARSE28GMMA_64x128x64_S32S8S8_SS_TNILNS13_9SparseSelE0EEEEEENSJ_INS5_IJSC_SB_SB_EEENS5_IJSB_NSA_ILi0EEES1A_EEEEENS5_IJNS4_10UnderscoreES1D_S1D_EEEEENS4_23SM90_TMA_LOAD_MULTICASTENS4_14ComposedLayoutINS4_7SwizzleILi2ELi4ELi3EEENS4_25smem_sparse_ptr_flag_bitsILi2ELi8EEENSJ_INS5_IJNS5_IJSB_NSA_ILi8EEEEEENS5_IJSC_SP_EEEEEENS5_IJNS5_IJS1A_SH_EEESM_EEEEEEEvNS4_8identityENS4_13SM90_TMA_LOADENS1H_INS1I_ILi3ELi4ELi3EEENS4_18smem_ptr_flag_bitsILi8EEENSJ_INS5_IJS1M_SH_EEENS5_IJSH_SB_EEEEEEEvS1U_EENS_8epilogue10collective6detail29Sm90TmaWarpSpecializedAdapterINS25_15DefaultEpilogueIiNS5_IJSB_llEEES29_NS24_6thread17LinearCombinationIiLi1EiiLNS2A_9ScaleType4KindE0ELNS_15FloatRoundStyleE2EiEENS1_15EpilogueDefaultEEEEEvvEEEEvNT_6ParamsE --------------------------
	.section	.text._ZN7cutlass13device_kernelINS_4gemm6kernel13GemmUniversalIN4cute5tupleIJiiiiEEENS1_10collective13CollectiveMmaINS1_40MainloopSm90TmaGmmaWarpSpecializedSparseILi6ENS5_IJNS4_1CILi1EEENSA_ILi2EEESB_EEENS1_35KernelTmaWarpSpecializedCooperativeEEENS5_IJNSA_ILi256EEENSA_ILi128EEESH_EEEaNS5_IJNS4_6LayoutINS5_IJiNS5_IJSC_iEEEiEEENS5_IJlNS5_IJSB_SC_EEElEEEEENSJ_INS5_IJNS5_IJNSA_ILi64EEEiEEENS5_IJSH_iEEEiEEENS5_IJNS5_IJSH_NSA_ILi8192EEEEEENS5_IJSB_lEEElEEEEEEEEaNS5_IJlSB_lEEENS4_8TiledMMAINS4_8MMA_AtomIJNS4_4SM904GMMA6SPARSE28GMMA_64x128x64_S32S8S8_SS_TNILNS13_9SparseSelE0EEEEEENSJ_INS5_IJSC_SB_SB_EEENS5_IJSB_NSA_ILi0EEES1A_EEEEENS5_IJNS4_10UnderscoreES1D_S1D_EEEEENS4_23SM90_TMA_LOAD_MULTICASTENS4_14ComposedLayoutINS4_7SwizzleILi2ELi4ELi3EEENS4_25smem_sparse_ptr_flag_bitsILi2ELi8EEENSJ_INS5_IJNS5_IJSB_NSA_ILi8EEEEEENS5_IJSC_SP_EEEEEENS5_IJNS5_IJS1A_SH_EEESM_EEEEEEEvNS4_8identityENS4_13SM90_TMA_LOADENS1H_INS1I_ILi3ELi4ELi3EEENS4_18smem_ptr_flag_bitsILi8EEENSJ_INS5_IJS1M_SH_EEENS5_IJSH_SB_EEEEEEEvS1U_EENS_8epilogue10collective6detail29Sm90TmaWarpSpecializedAdapterINS25_15DefaultEpilogueIiNS5_IJSB_llEEES29_NS24_6thread17LinearCombinationIiLi1EiiLNS2A_9ScaleType4KindE0ELNS_15FloatRoundStyleE2EiEENS1_15EpilogueDefaultEEEEEvvEEEEvNT_6ParamsE,"ax",@progbits
	.align	128
.text._ZN7cutlass13device_kernelINS_4gemm6kernel13GemmUniversalIN4cute5tupleIJiiiiEEENS1_10collective13CollectiveMmaINS1_40MainloopSm90TmaGmmaWarpSpecializedSparseILi6ENS5_IJNS4_1CILi1EEENSA_ILi2EEESB_EEENS1_35KernelTmaWarpSpecializedCooperativeEEENS5_IJNSA_ILi256EEENSA_ILi128EEESH_EEEaNS5_IJNS4_6LayoutINS5_IJiNS5_IJSC_iEEEiEEENS5_IJlNS5_IJSB_SC_EEElEEEEENSJ_INS5_IJNS5_IJNSA_ILi64EEEiEEENS5_IJSH_iEEEiEEENS5_IJNS5_IJSH_NSA_ILi8192EEEEEENS5_IJSB_lEEElEEEEEEEEaNS5_IJlSB_lEEENS4_8TiledMMAINS4_8MMA_AtomIJNS4_4SM904GMMA6SPARSE28GMMA_64x128x64_S32S8S8_SS_TNILNS13_9SparseSelE0EEEEEENSJ_INS5_IJSC_SB_SB_EEENS5_IJSB_NSA_ILi0EEES1A_EEEEENS5_IJNS4_10UnderscoreES1D_S1D_EEEEENS4_23SM90_TMA_LOAD_MULTICASTENS4_14ComposedLayoutINS4_7SwizzleILi2ELi4ELi3EEENS4_25smem_sparse_ptr_flag_bitsILi2ELi8EEENSJ_INS5_IJNS5_IJSB_NSA_ILi8EEEEEENS5_IJSC_SP_EEEEEENS5_IJNS5_IJS1A_SH_EEESM_EEEEEEEvNS4_8identityENS4_13SM90_TMA_LOADENS1H_INS1I_ILi3ELi4ELi3EEENS4_18smem_ptr_flag_bitsILi8EEENSJ_INS5_IJS1M_SH_EEENS5_IJSH_SB_EEEEEEEvS1U_EENS_8epilogue10collective6detail29Sm90TmaWarpSpecializedAdapterINS25_15DefaultEpilogueIiNS5_IJSB_llEEES29_NS24_6thread17LinearCombinationIiLi1EiiLNS2A_9ScaleType4KindE0ELNS_15FloatRoundStyleE2EiEENS1_15EpilogueDefaultEEEEEvvEEEEvNT_6ParamsE:
        .type           _ZN7cutlass13device_kernelINS_4gemm6kernel13GemmUniversalIN4cute5tupleIJiiiiEEENS1_10collective13CollectiveMmaINS1_40MainloopSm90TmaGmmaWarpSpecializedSparseILi6ENS5_IJNS4_1CILi1EEENSA_ILi2EEESB_EEENS1_35KernelTmaWarpSpecializedCooperativeEEENS5_IJNSA_ILi256EEENSA_ILi128EEESH_EEEaNS5_IJNS4_6LayoutINS5_IJiNS5_IJSC_iEEEiEEENS5_IJlNS5_IJSB_SC_EEElEEEEENSJ_INS5_IJNS5_IJNSA_ILi64EEEiEEENS5_IJSH_iEEEiEEENS5_IJNS5_IJSH_NSA_ILi8192EEEEEENS5_IJSB_lEEElEEEEEEEEaNS5_IJlSB_lEEENS4_8TiledMMAINS4_8MMA_AtomIJNS4_4SM904GMMA6SPARSE28GMMA_64x128x64_S32S8S8_SS_TNILNS13_9SparseSelE0EEEEEENSJ_INS5_IJSC_SB_SB_EEENS5_IJSB_NSA_ILi0EEES1A_EEEEENS5_IJNS4_10UnderscoreES1D_S1D_EEEEENS4_23SM90_TMA_LOAD_MULTICASTENS4_14ComposedLayoutINS4_7SwizzleILi2ELi4ELi3EEENS4_25smem_sparse_ptr_flag_bitsILi2ELi8EEENSJ_INS5_IJNS5_IJSB_NSA_ILi8EEEEEENS5_IJSC_SP_EEEEEENS5_IJNS5_IJS1A_SH_EEESM_EEEEEEEvNS4_8identityENS4_13SM90_TMA_LOADENS1H_INS1I_ILi3ELi4ELi3EEENS4_18smem_ptr_flag_bitsILi8EEENSJ_INS5_IJS1M_SH_EEENS5_IJSH_SB_EEEEEEEvS1U_EENS_8epilogue10collective6detail29Sm90TmaWarpSpecializedAdapterINS25_15DefaultEpilogueIiNS5_IJSB_llEEES29_NS24_6thread17LinearCombinationIiLi1EiiLNS2A_9ScaleType4KindE0ELNS_15FloatRoundStyleE2EiEENS1_15EpilogueDefaultEEEEEvvEEEEvNT_6ParamsE,@function
        .size           _ZN7cutlass13device_kernelINS_4gemm6kernel13GemmUniversalIN4cute5tupleIJiiiiEEENS1_10collective13CollectiveMmaINS1_40MainloopSm90TmaGmmaWarpSpecializedSparseILi6ENS5_IJNS4_1CILi1EEENSA_ILi2EEESB_EEENS1_35KernelTmaWarpSpecializedCooperativeEEENS5_IJNSA_ILi256EEENSA_ILi128EEESH_EEEaNS5_IJNS4_6LayoutINS5_IJiNS5_IJSC_iEEEiEEENS5_IJlNS5_IJSB_SC_EEElEEEEENSJ_INS5_IJNS5_IJNSA_ILi64EEEiEEENS5_IJSH_iEEEiEEENS5_IJNS5_IJSH_NSA_ILi8192EEEEEENS5_IJSB_lEEElEEEEEEEEaNS5_IJlSB_lEEENS4_8TiledMMAINS4_8MMA_AtomIJNS4_4SM904GMMA6SPARSE28GMMA_64x128x64_S32S8S8_SS_TNILNS13_9SparseSelE0EEEEEENSJ_INS5_IJSC_SB_SB_EEENS5_IJSB_NSA_ILi0EEES1A_EEEEENS5_IJNS4_10UnderscoreES1D_S1D_EEEEENS4_23SM90_TMA_LOAD_MULTICASTENS4_14ComposedLayoutINS4_7SwizzleILi2ELi4ELi3EEENS4_25smem_sparse_ptr_flag_bitsILi2ELi8EEENSJ_INS5_IJNS5_IJSB_NSA_ILi8EEEEEENS5_IJSC_SP_EEEEEENS5_IJNS5_IJS1A_SH_EEESM_EEEEEEEvNS4_8identityENS4_13SM90_TMA_LOADENS1H_INS1I_ILi3ELi4ELi3EEENS4_18smem_ptr_flag_bitsILi8EEENSJ_INS5_IJS1M_SH_EEENS5_IJSH_SB_EEEEEEEvS1U_EENS_8epilogue10collective6detail29Sm90TmaWarpSpecializedAdapterINS25_15DefaultEpilogueIiNS5_IJSB_llEEES29_NS24_6thread17LinearCombinationIiLi1EiiLNS2A_9ScaleType4KindE0ELNS_15FloatRoundStyleE2EiEENS1_15EpilogueDefaultEEEEEvvEEEEvNT_6ParamsE,(.L_x_294 - _ZN7cutlass13device_kernelINS_4gemm6kernel13GemmUniversalIN4cute5tupleIJiiiiEEENS1_10collective13CollectiveMmaINS1_40MainloopSm90TmaGmmaWarpSpecializedSparseILi6ENS5_IJNS4_1CILi1EEENSA_ILi2EEESB_EEENS1_35KernelTmaWarpSpecializedCooperativeEEENS5_IJNSA_ILi256EEENSA_ILi128EEESH_EEEaNS5_IJNS4_6LayoutINS5_IJiNS5_IJSC_iEEEiEEENS5_IJlNS5_IJSB_SC_EEElEEEEENSJ_INS5_IJNS5_IJNSA_ILi64EEEiEEENS5_IJSH_iEEEiEEENS5_IJNS5_IJSH_NSA_ILi8192EEEEEENS5_IJSB_lEEElEEEEEEEEaNS5_IJlSB_lEEENS4_8TiledMMAINS4_8MMA_AtomIJNS4_4SM904GMMA6SPARSE28GMMA_64x128x64_S32S8S8_SS_TNILNS13_9SparseSelE0EEEEEENSJ_INS5_IJSC_SB_SB_EEENS5_IJSB_NSA_ILi0EEES1A_EEEEENS5_IJNS4_10UnderscoreES1D_S1D_EEEEENS4_23SM90_TMA_LOAD_MULTICASTENS4_14ComposedLayoutINS4_7SwizzleILi2ELi4ELi3EEENS4_25smem_sparse_ptr_flag_bitsILi2ELi8EEENSJ_INS5_IJNS5_IJSB_NSA_ILi8EEEEEENS5_IJSC_SP_EEEEEENS5_IJNS5_IJS1A_SH_EEESM_EEEEEEEvNS4_8identityENS4_13SM90_TMA_LOADENS1H_INS1I_ILi3ELi4ELi3EEENS4_18smem_ptr_flag_bitsILi8EEENSJ_INS5_IJS1M_SH_EEENS5_IJSH_SB_EEEEEEEvS1U_EENS_8epilogue10collective6detail29Sm90TmaWarpSpecializedAdapterINS25_15DefaultEpilogueIiNS5_IJSB_llEEES29_NS24_6thread17LinearCombinationIiLi1EiiLNS2A_9ScaleType4KindE0ELNS_15FloatRoundStyleE2EiEENS1_15EpilogueDefaultEEEEEvvEEEEvNT_6ParamsE)
        .other          _ZN7cutlass13device_kernelINS_4gemm6kernel13GemmUniversalIN4cute5tupleIJiiiiEEENS1_10collective13CollectiveMmaINS1_40MainloopSm90TmaGmmaWarpSpecializedSparseILi6ENS5_IJNS4_1CILi1EEENSA_ILi2EEESB_EEENS1_35KernelTmaWarpSpecializedCooperativeEEENS5_IJNSA_ILi256EEENSA_ILi128EEESH_EEEaNS5_IJNS4_6LayoutINS5_IJiNS5_IJSC_iEEEiEEENS5_IJlNS5_IJSB_SC_EEElEEEEENSJ_INS5_IJNS5_IJNSA_ILi64EEEiEEENS5_IJSH_iEEEiEEENS5_IJNS5_IJSH_NSA_ILi8192EEEEEENS5_IJSB_lEEElEEEEEEEEaNS5_IJlSB_lEEENS4_8TiledMMAINS4_8MMA_AtomIJNS4_4SM904GMMA6SPARSE28GMMA_64x128x64_S32S8S8_SS_TNILNS13_9SparseSelE0EEEEEENSJ_INS5_IJSC_SB_SB_EEENS5_IJSB_NSA_ILi0EEES1A_EEEEENS5_IJNS4_10UnderscoreES1D_S1D_EEEEENS4_23SM90_TMA_LOAD_MULTICASTENS4_14ComposedLayoutINS4_7SwizzleILi2ELi4ELi3EEENS4_25smem_sparse_ptr_flag_bitsILi2ELi8EEENSJ_INS5_IJNS5_IJSB_NSA_ILi8EEEEEENS5_IJSC_SP_EEEEEENS5_IJNS5_IJS1A_SH_EEESM_EEEEEEEvNS4_8identityENS4_13SM90_TMA_LOADENS1H_INS1I_ILi3ELi4ELi3EEENS4_18smem_ptr_flag_bitsILi8EEENSJ_INS5_IJS1M_SH_EEENS5_IJSH_SB_EEEEEEEvS1U_EENS_8epilogue10collective6detail29Sm90TmaWarpSpecializedAdapterINS25_15DefaultEpilogueIiNS5_IJSB_llEEES29_NS24_6thread17LinearCombinationIiLi1EiiLNS2A_9ScaleType4KindE0ELNS_15FloatRoundStyleE2EiEENS1_15EpilogueDefaultEEEEEvvEEEEvNT_6ParamsE,@"STO_CUDA_ENTRY STV_DEFAULT"
_ZN7cutlass13device_kernelINS_4gemm6kernel13GemmUniversalIN4cute5tupleIJiiiiEEENS1_10collective13CollectiveMmaINS1_40MainloopSm90TmaGmmaWarpSpecializedSparseILi6ENS5_IJNS4_1CILi1EEENSA_ILi2EEESB_EEENS1_35KernelTmaWarpSpecializedCooperativeEEENS5_IJNSA_ILi256EEENSA_ILi128EEESH_EEEaNS5_IJNS4_6LayoutINS5_IJiNS5_IJSC_iEEEiEEENS5_IJlNS5_IJSB_SC_EEElEEEEENSJ_INS5_IJNS5_IJNSA_ILi64EEEiEEENS5_IJSH_iEEEiEEENS5_IJNS5_IJSH_NSA_ILi8192EEEEEENS5_IJSB_lEEElEEEEEEEEaNS5_IJlSB_lEEENS4_8TiledMMAINS4_8MMA_AtomIJNS4_4SM904GMMA6SPARSE28GMMA_64x128x64_S32S8S8_SS_TNILNS13_9SparseSelE0EEEEEENSJ_INS5_IJSC_SB_SB_EEENS5_IJSB_NSA_ILi0EEES1A_EEEEENS5_IJNS4_10UnderscoreES1D_S1D_EEEEENS4_23SM90_TMA_LOAD_MULTICASTENS4_14ComposedLayoutINS4_7SwizzleILi2ELi4ELi3EEENS4_25smem_sparse_ptr_flag_bitsILi2ELi8EEENSJ_INS5_IJNS5_IJSB_NSA_ILi8EEEEEENS5_IJSC_SP_EEEEEENS5_IJNS5_IJS1A_SH_EEESM_EEEEEEEvNS4_8identityENS4_13SM90_TMA_LOADENS1H_INS1I_ILi3ELi4ELi3EEENS4_18smem_ptr_flag_bitsILi8EEENSJ_INS5_IJS1M_SH_EEENS5_IJSH_SB_EEEEEEEvS1U_EENS_8epilogue10collective6detail29Sm90TmaWarpSpecializedAdapterINS25_15DefaultEpilogueIiNS5_IJSB_llEEES29_NS24_6thread17LinearCombinationIiLi1EiiLNS2A_9ScaleType4KindE0ELNS_15FloatRoundStyleE2EiEENS1_15EpilogueDefaultEEEEEvvEEEEvNT_6ParamsE:
[----:B------:R-:W-:Y:S01]  /*0000*/  LDC R1, c[0x0][0x28] ;  /* 0x00000a00ff017b82 */ /* 0x000fe20000000800 */
[----:B------:R-:W0:Y:S01]  /*0010*/  S2R R0, SR_TID.X ;  /* 0x0000000000007919 */ /* 0x000e220000002100 */
[----:B------:R-:W-:Y:S01]  /*0020*/  ELECT P0, URZ, PT ;  /* 0x00000000003f782f */ /* 0x000fe20003800000 */
[----:B------:R-:W-:Y:S01]  /*0030*/  BSSY B0, `(.L_x_0) ;  /* 0x0000012000007945 */ /* 0x000fe20003800000 */
[--C-:B0-----:R-:W-:Y:S02]  /*0040*/  SHF.R.U32.HI R2, RZ, 0x5, R0.reuse ;  /* 0x00000005ff027819 */ /* 0x101fe40000011600 */
[----:B------:R-:W-:-:S03]  /*0050*/  SHF.R.U32.HI R7, RZ, 0x7, R0 ;  /* 0x00000007ff077819 */ /* 0x000fc60000011600 */
[----:B------:R-:W0:Y:S04]  /*0060*/  SHFL.IDX PT, R5, R2, RZ, 0x1f ;  /* 0x00001fff02057589 */ /* 0x000e2800000e0000 */
[----:B------:R1:W2:Y:S01]  /*0070*/  SHFL.IDX PT, R3, R7, RZ, 0x1f ;  /* 0x00001fff07037589 */ /* 0x0002a200000e0000 */
[----:B0-----:R-:W-:-:S13]  /*0080*/  ISETP.NE.OR P0, PT, R5, RZ, !P0 ;  /* 0x000000ff0500720c */ /* 0x001fda0004705670 */
[----:B-12---:R-:W-:Y:S05]  /*0090*/  @P0 BRA `(.L_x_1) ;  /* 0x00000000002c0947 */ /* 0x006fea0003800000 */
[----:B------:R-:W-:Y:S02]  /*00a0*/  ULDC.64 UR4, c[0x0][0x198] ;  /* 0x0000660000047ab9 */ /* 0x000fe40000000a00 */
[----:B------:R-:W-:Y:S02]  /*00b0*/  UIADD3 UR6, UP0, UR4, 0xf0, URZ ;  /* 0x000000f004067890 */ /* 0x000fe4000ff1e03f */
[----:B------:R-:W-:Y:S02]  /*00c0*/  UIADD3 UR8, UP1, UR4, 0x1f0, URZ ;  /* 0x000001f004087890 */ /* 0x000fe4000ff3e03f */
[----:B------:R-:W-:Y:S02]  /*00d0*/  UIADD3 UR4, UP2, UR4, 0x2f0, URZ ;  /* 0x000002f004047890 */ /* 0x000fe4000ff5e03f */
[----:B------:R-:W-:Y:S02]  /*00e0*/  UIADD3.X UR7, URZ, UR5, URZ, UP0, !UPT ;  /* 0x000000053f077290 */ /* 0x000fe400087fe43f */
[----:B------:R-:W-:-:S02]  /*00f0*/  UIADD3.X UR9, URZ, UR5, URZ, UP1, !UPT ;  /* 0x000000053f097290 */ /* 0x000fc40008ffe43f */
[----:B------:R-:W-:-:S05]  /*0100*/  UIADD3.X UR5, URZ, UR5, URZ, UP2, !UPT ;  /* 0x000000053f057290 */ /* 0x000fca00097fe43f */
[----:B------:R0:W-:Y:S02]  /*0110*/  UTMACCTL.PF [UR6] ;  /* 0x00000000060079b9 */ /* 0x0001e40008040000 */
[----:B------:R0:W-:Y:S02]  /*0120*/  UTMACCTL.PF [UR8] ;  /* 0x00000000080079b9 */ /* 0x0001e40008040000 */
[----:B------:R0:W-:Y:S02]  /*0130*/  UTMACCTL.PF [UR4] ;  /* 0x00000000040079b9 */ /* 0x0001e40008040000 */
[----:B0-----:R-:W-:Y:S01]  /*0140*/  NOP ;  /* 0x0000000000007918 */ /* 0x001fe20000000000 */
.L_x_1:
[----:B------:R-:W-:Y:S05]  /*0150*/  BSYNC B0 ;  /* 0x0000000000007941 */ /* 0x000fea0003800000 */
.L_x_0:
[----:B------:R-:W0:Y:S02]  /*0160*/  SHFL.IDX PT, R4, R2, RZ, 0x1f ;  /* 0x00001fff02047589 */ /* 0x000e2400000e0000 */
[----:B0-----:R-:W-:-:S13]  /*0170*/  ISETP.NE.AND P0, PT, R4, RZ, PT ;  /* 0x000000ff0400720c */ /* 0x001fda0003f05270 */
[----:B------:R-:W-:Y:S05]  /*0180*/  @P0 BRA `(.L_x_2) ;  /* 0x0000000000680947 */ /* 0x000fea0003800000 */
[----:B------:R-:W0:Y:S01]  /*0190*/  S2UR UR8, SR_CgaCtaId ;  /* 0x00000000000879c3 */ /* 0x000e220000008800 */
[----:B------:R-:W-:Y:S01]  /*01a0*/  UMOV UR4, 0x400 ;  /* 0x0000040000047882 */ /* 0x000fe20000000000 */
[----:B------:R-:W-:Y:S01]  /*01b0*/  UMOV UR5, 0x1 ;  /* 0x0000000100057882 */ /* 0x000fe20000000000 */
[----:B------:R-:W-:Y:S01]  /*01c0*/  UMOV UR6, 0x4 ;  /* 0x0000000400067882 */ /* 0x000fe20000000000 */
[----:B------:R-:W-:Y:S01]  /*01d0*/  ELECT P0, URZ, PT ;  /* 0x00000000003f782f */ /* 0x000fe20003800000 */
[----:B------:R-:W-:-:S04]  /*01e0*/  UIADD3 UR6, -UR6, 0x100000, URZ ;  /* 0x0010000006067890 */ /* 0x000fc8000fffe13f */
[----:B------:R-:W-:Y:S02]  /*01f0*/  USHF.L.U32 UR7, UR6, 0xb, URZ ;  /* 0x0000000b06077899 */ /* 0x000fe4000800063f */
[----:B------:R-:W-:Y:S02]  /*0200*/  USHF.L.U32 UR6, UR6, 0x1, URZ ;  /* 0x0000000106067899 */ /* 0x000fe4000800063f */
[----:B0-----:R-:W-:Y:S02]  /*0210*/  ULEA UR8, UR8, UR4, 0x18 ;  /* 0x0000000408087291 */ /* 0x001fe4000f8ec03f */
[----:B------:R-:W-:-:S04]  /*0220*/  UIADD3 UR4, -UR5, 0x100000, URZ ;  /* 0x0010000005047890 */ /* 0x000fc8000fffe13f */
[----:B------:R-:W-:Y:S02]  /*0230*/  USHF.L.U32 UR5, UR4, 0xb, URZ ;  /* 0x0000000b04057899 */ /* 0x000fe4000800063f */
[----:B------:R-:W-:Y:S01]  /*0240*/  USHF.L.U32 UR4, UR4, 0x1, URZ ;  /* 0x0000000104047899 */ /* 0x000fe2000800063f */
[----:B------:R-:W0:Y:S11]  /*0250*/  FENCE.VIEW.ASYNC.S ;  /* 0x00000000000073c6 */ /* 0x000e360000000000 */
[----:B0-----:R0:W1:Y:S01]  /*0260*/  SYNCS.EXCH.64 URZ, [UR8], UR4 ;  /* 0x00000004083f75b2 */ /* 0x0010620008000100 */
[----:B------:R0:W2:Y:S01]  /*0270*/  SYNCS.EXCH.64 URZ, [UR8+0x30], UR6 ;  /* 0x00003006083f75b2 */ /* 0x0000a20008000100 */
[----:B------:R0:W3:Y:S01]  /*0280*/  SYNCS.EXCH.64 URZ, [UR8+0x8], UR4 ;  /* 0x00000804083f75b2 */ /* 0x0000e20008000100 */
[----:B------:R0:W4:Y:S01]  /*0290*/  SYNCS.EXCH.64 URZ, [UR8+0x38], UR6 ;  /* 0x00003806083f75b2 */ /* 0x0001220008000100 */
[----:B------:R0:W0:Y:S01]  /*02a0*/  SYNCS.EXCH.64 URZ, [UR8+0x10], UR4 ;  /* 0x00001004083f75b2 */ /* 0x0000220008000100 */
[----:B------:R0:W0:Y:S01]  /*02b0*/  SYNCS.EXCH.64 URZ, [UR8+0x40], UR6 ;  /* 0x00004006083f75b2 */ /* 0x0000220008000100 */
[----:B------:R0:W0:Y:S01]  /*02c0*/  SYNCS.EXCH.64 URZ, [UR8+0x18], UR4 ;  /* 0x00001804083f75b2 */ /* 0x0000220008000100 */
[----:B------:R0:W0:Y:S01]  /*02d0*/  SYNCS.EXCH.64 URZ, [UR8+0x48], UR6 ;  /* 0x00004806083f75b2 */ /* 0x0000220008000100 */
[----:B------:R0:W0:Y:S01]  /*02e0*/  SYNCS.EXCH.64 URZ, [UR8+0x20], UR4 ;  /* 0x00002004083f75b2 */ /* 0x0000220008000100 */
[----:B------:R0:W0:Y:S01]  /*02f0*/  SYNCS.EXCH.64 URZ, [UR8+0x50], UR6 ;  /* 0x00005006083f75b2 */ /* 0x0000220008000100 */
[----:B------:R0:W0:Y:S01]  /*0300*/  SYNCS.EXCH.64 URZ, [UR8+0x28], UR4 ;  /* 0x00002804083f75b2 */ /* 0x0000220008000100 */
[----:B------:R0:W0:Y:S01]  /*0310*/  SYNCS.EXCH.64 URZ, [UR8+0x58], UR6 ;  /* 0x00005806083f75b2 */ /* 0x0000220008000100 */
[----:B------:R-:W-:Y:S01]  /*0320*/  NOP ;  /* 0x0000000000007918 */ /* 0x000fe20000000000 */
.L_x_2:
[----:B------:R-:W5:Y:S01]  /*0330*/  SHFL.IDX PT, R2, R2, RZ, 0x1f ;  /* 0x00001fff02027589 */ /* 0x000f6200000e0000 */
[----:B------:R-:W-:Y:S01]  /*0340*/  SHF.R.S32.HI R9, RZ, 0x1f, R0 ;  /* 0x0000001fff097819 */ /* 0x000fe20000011400 */
[----:B0-----:R-:W0:Y:S01]  /*0350*/  S2UR UR8, SR_CTAID.X ;  /* 0x00000000000879c3 */ /* 0x001e220000002500 */
[----:B------:R-:W-:Y:S01]  /*0360*/  ELECT P0, URZ, PT ;  /* 0x00000000003f782f */ /* 0x000fe20003800000 */
[----:B------:R-:W1:Y:S01]  /*0370*/  S2R R10, SR_CTAID.Y ;  /* 0x00000000000a7919 */ /* 0x000e620000002600 */
[----:B------:R-:W-:Y:S01]  /*0380*/  LEA.HI R9, R9, R0, RZ, 0x7 ;  /* 0x0000000009097211 */ /* 0x000fe200078f38ff */
[----:B------:R-:W-:Y:S01]  /*0390*/  ULDC UR4, c[0x0][0x154] ;  /* 0x0000550000047ab9 */ /* 0x000fe20000000800 */
[----:B------:R-:W-:Y:S01]  /*03a0*/  SHF.R.S32.HI R15, RZ, 0x1f, R4 ;  /* 0x0000001fff0f7819 */ /* 0x000fe20000011404 */
[----:B------:R-:W-:Y:S01]  /*03b0*/  VIADD R16, R3, 0xffffffff ;  /* 0xffffffff03107836 */ /* 0x000fe20000000000 */
[----:B------:R-:W-:Y:S01]  /*03c0*/  LOP3.LUT R9, R9, 0xffffff80, RZ, 0xc0, !PT ;  /* 0xffffff8009097812 */ /* 0x000fe200078ec0ff */
[----:B------:R-:W2:Y:S01]  /*03d0*/  LDC R14, c[0x0][0x140] ;  /* 0x00005000ff0e7b82 */ /* 0x000ea20000000800 */
[----:B------:R-:W-:Y:S01]  /*03e0*/  LEA.HI R15, R15, R4, RZ, 0x2 ;  /* 0x000000040f0f7211 */ /* 0x000fe200078f10ff */
[----:B------:R-:W-:Y:S01]  /*03f0*/  NOP ;  /* 0x0000000000007918 */ /* 0x000fe20000000000 */
[----:B------:R-:W-:Y:S01]  /*0400*/  NOP ;  /* 0x0000000000007918 */ /* 0x000fe20000000000 */
[----:B------:R-:W-:Y:S01]  /*0410*/  IMAD.IADD R9, R0, 0x1, -R9 ;  /* 0x0000000100097824 */ /* 0x000fe200078e0a09 */
[----:B------:R-:W-:-:S02]  /*0420*/  LOP3.LUT R15, R15, 0x3ffffffc, RZ, 0xc0, !PT ;  /* 0x3ffffffc0f0f7812 */ /* 0x000fc400078ec0ff */
[----:B------:R-:W-:Y:S01]  /*0430*/  ISETP.GE.U32.AND P5, PT, R16, 0x2, PT ;  /* 0x000000021000780c */ /* 0x000fe20003fa6070 */
[----:B------:R-:W3:Y:S01]  /*0440*/  LDC R12, c[0x0][0x144] ;  /* 0x00005100ff0c7b82 */ /* 0x000ee20000000800 */
[----:B------:R-:W-:Y:S01]  /*0450*/  SHF.R.S32.HI R6, RZ, 0x1f, R9 ;  /* 0x0000001fff067819 */ /* 0x000fe20000011409 */
[----:B------:R-:W-:Y:S01]  /*0460*/  IMAD.IADD R15, R4, 0x1, -R15 ;  /* 0x00000001040f7824 */ /* 0x000fe200078e0a0f */
[----:B------:R-:W-:Y:S02]  /*0470*/  LOP3.LUT P2, RZ, R9, 0x7, RZ, 0xc0, !PT ;  /* 0x0000000709ff7812 */ /* 0x000fe4000784c0ff */
[----:B------:R-:W-:Y:S02]  /*0480*/  LEA.HI R6, R6, R9, RZ, 0x3 ;  /* 0x0000000906067211 */ /* 0x000fe400078f18ff */
[----:B-----5:R-:W-:Y:S02]  /*0490*/  ISETP.NE.OR P0, PT, R2, RZ, !P0 ;  /* 0x000000ff0200720c */ /* 0x020fe40004705670 */
[----:B------:R-:W-:-:S02]  /*04a0*/  SHF.R.S32.HI R2, RZ, 0x3, R6 ;  /* 0x00000003ff027819 */ /* 0x000fc40000011406 */
[----:B------:R-:W-:Y:S02]  /*04b0*/  SHF.R.S32.HI R13, RZ, 0x1f, R6 ;  /* 0x0000001fff0d7819 */ /* 0x000fe40000011406 */
[----:B0-----:R-:W-:Y:S02]  /*04c0*/  I2FP.F32.U32 R4, UR8 ;  /* 0x0000000800047c45 */ /* 0x001fe40008201000 */
[----:B------:R-:W-:Y:S02]  /*04d0*/  LEA.HI R13, R13, R2, RZ, 0x2 ;  /* 0x000000020d0d7211 */ /* 0x000fe400078f10ff */
[----:B--2---:R-:W-:Y:S02]  /*04e0*/  ISETP.EQ.U32.AND P3, PT, R14, 0x1, PT ;  /* 0x000000010e00780c */ /* 0x004fe40003f62070 */
[----:B-1----:R-:W-:Y:S01]  /*04f0*/  I2FP.F32.U32 R8, R10 ;  /* 0x0000000a00087245 */ /* 0x002fe20000201000 */
[----:B------:R-:W-:Y:S01]  /*0500*/  VOTEU.ALL UP0, P0 ;  /* 0x00000000003f7886 */ /* 0x000fe20000000000 */
[----:B------:R-:W-:Y:S01]  /*0510*/  LOP3.LUT R13, R13, 0xfffffffc, RZ, 0xc0, !PT ;  /* 0xfffffffc0d0d7812 */ /* 0x000fe200078ec0ff */
[----:B------:R-:W-:-:S02]  /*0520*/  VOTEU.ALL UP1, P0 ;  /* 0x00000000003f7886 */ /* 0x000fc40000020000 */
[----:B------:R-:W-:Y:S01]  /*0530*/  FMUL R8, R8, UR4 ;  /* 0x0000000408087c20 */ /* 0x000fe20008400000 */
[----:B------:R-:W0:Y:S01]  /*0540*/  @!UP0 S2UR UR7, SR_CgaCtaId ;  /* 0x00000000000789c3 */ /* 0x000e220000008800 */
[----:B------:R-:W-:Y:S01]  /*0550*/  IMAD.IADD R6, R2, 0x1, -R13 ;  /* 0x0000000102067824 */ /* 0x000fe200078e0a0d */
[----:B------:R-:W-:Y:S01]  /*0560*/  ULDC UR4, c[0x0][0x150] ;  /* 0x0000540000047ab9 */ /* 0x000fe20000000800 */
[----:B------:R-:W-:Y:S01]  /*0570*/  SHF.R.S32.HI R2, RZ, 0x1f, R5 ;  /* 0x0000001fff027819 */ /* 0x000fe20000011405 */
[----:B------:R-:W-:Y:S01]  /*0580*/  FMUL R4, R4, UR4 ;  /* 0x0000000404047c20 */ /* 0x000fe20008400000 */
[----:B------:R-:W1:Y:S01]  /*0590*/  F2I.U32.TRUNC.NTZ R8, R8 ;  /* 0x0000000800087305 */ /* 0x000e62000020f000 */
[----:B------:R-:W-:Y:S01]  /*05a0*/  IMAD R6, R15, 0x4, R6 ;  /* 0x000000040f067824 */ /* 0x000fe200078e0206 */
[----:B------:R-:W-:Y:S01]  /*05b0*/  LEA.HI R2, R2, R5, RZ, 0x2 ;  /* 0x0000000502027211 */ /* 0x000fe200078f10ff */
[----:B------:R-:W2:Y:S01]  /*05c0*/  LDC R13, c[0x0][0x148] ;  /* 0x00005200ff0d7b82 */ /* 0x000ea20000000800 */
[----:B------:R-:W-:Y:S01]  /*05d0*/  UMOV UR4, 0x20 ;  /* 0x0000002000047882 */ /* 0x000fe20000000000 */
[----:B------:R-:W-:Y:S01]  /*05e0*/  IMAD.SHL.U32 R15, R6, 0x4, RZ ;  /* 0x00000004060f7824 */ /* 0x000fe200078e00ff */
[----:B------:R-:W-:Y:S01]  /*05f0*/  LOP3.LUT R2, R2, 0xfffffffc, RZ, 0xc0, !PT ;  /* 0xfffffffc02027812 */ /* 0x000fe200078ec0ff */
[----:B------:R-:W-:Y:S01]  /*0600*/  @!UP0 UMOV UR6, 0x400 ;  /* 0x0000040000068882 */ /* 0x000fe20000000000 */
[----:B------:R-:W5:Y:S01]  /*0610*/  F2I.U32.TRUNC.NTZ R4, R4 ;  /* 0x0000000400047305 */ /* 0x000f62000020f000 */
[----:B------:R-:W-:-:S04]  /*0620*/  @!UP0 UIADD3 UR4, -UR4, 0x100000, URZ ;  /* 0x0010000004048890 */ /* 0x000fc8000fffe13f */
[----:B------:R-:W-:Y:S02]  /*0630*/  @!UP0 USHF.L.U32 UR5, UR4, 0xb, URZ ;  /* 0x0000000b04058899 */ /* 0x000fe4000800063f */
[----:B------:R-:W-:Y:S01]  /*0640*/  @!UP0 USHF.L.U32 UR4, UR4, 0x1, URZ ;  /* 0x0000000104048899 */ /* 0x000fe2000800063f */
[----:B------:R-:W-:Y:S01]  /*0650*/  LOP3.LUT R6, R6, 0xc, R15, 0x78, !PT ;  /* 0x0000000c06067812 */ /* 0x000fe200078e780f */
[----:B------:R-:W-:Y:S02]  /*0660*/  IMAD.IADD R5, R5, 0x1, -R2 ;  /* 0x0000000105057824 */ /* 0x000fe400078e0a02 */
[----:B-1----:R-:W-:-:S03]  /*0670*/  IMAD.MOV R18, RZ, RZ, -R8 ;  /* 0x000000ffff127224 */ /* 0x002fc600078e0a08 */
[----:B------:R-:W-:Y:S01]  /*0680*/  ISETP.NE.AND P1, PT, R5, 0x3, PT ;  /* 0x000000030500780c */ /* 0x000fe20003f25270 */
[----:B0-----:R-:W-:-:S03]  /*0690*/  @!UP0 ULEA UR6, UR7, UR6, 0x18 ;  /* 0x0000000607068291 */ /* 0x001fc6000f8ec03f */
[----:B------:R-:W-:Y:S01]  /*06a0*/  ISETP.EQ.OR P1, PT, R5, RZ, !P1 ;  /* 0x000000ff0500720c */ /* 0x000fe20004f22670 */
[----:B------:R-:W-:Y:S01]  /*06b0*/  VOTEU.ALL UP0, P0 ;  /* 0x00000000003f7886 */ /* 0x000fe20000000000 */
[----:B------:R-:W-:Y:S01]  /*06c0*/  ISETP.LT.U32.AND P0, PT, R6, 0x2, !P2 ;  /* 0x000000020600780c */ /* 0x000fe20005701070 */
[----:B-----5:R-:W-:Y:S01]  /*06d0*/  IMAD.MOV R15, RZ, RZ, -R4 ;  /* 0x000000ffff0f7224 */ /* 0x020fe200078e0a04 */
[C---:B------:R-:W-:Y:S02]  /*06e0*/  ISETP.EQ.AND P1, PT, R3.reuse, RZ, P1 ;  /* 0x000000ff0300720c */ /* 0x040fe40000f22270 */
[----:B------:R-:W-:Y:S01]  /*06f0*/  ISETP.NE.AND P2, PT, R3, RZ, PT ;  /* 0x000000ff0300720c */ /* 0x000fe20003f45270 */
[----:B--2---:R-:W-:Y:S01]  /*0700*/  IMAD R9, R13, R18, R10 ;  /* 0x000000120d097224 */ /* 0x004fe200078e020a */
[----:B------:R-:W-:Y:S01]  /*0710*/  SEL R4, RZ, 0x1, !P1 ;  /* 0x00000001ff047807 */ /* 0x000fe20004800000 */
[----:B---3--:R-:W-:Y:S01]  /*0720*/  IMAD R12, R12, R15, UR8 ;  /* 0x000000080c0c7e24 */ /* 0x008fe2000f8e020f */
[----:B------:R-:W0:Y:S02]  /*0730*/  FENCE.VIEW.ASYNC.S ;  /* 0x00000000000073c6 */ /* 0x000e240000000000 */
[----:B0-----:R0:W1:Y:S01]  /*0740*/  @!UP0 SYNCS.EXCH.64 URZ, [UR6+0x70], UR4 ;  /* 0x00007004063f85b2 */ /* 0x0010620008000100 */
[----:B------:R-:W-:-:S02]  /*0750*/  ISETP.NE.AND P4, PT, R9, R6, PT ;  /* 0x000000060900720c */ /* 0x000fc40003f85270 */
[----:B------:R-:W-:Y:S02]  /*0760*/  SEL R4, R4, 0x2, P5 ;  /* 0x0000000204047807 */ /* 0x000fe40002800000 */
[----:B------:R-:W-:-:S04]  /*0770*/  ISETP.EQ.OR P4, PT, R12, RZ, !P4 ;  /* 0x000000ff0c00720c */ /* 0x000fc80006782670 */
[----:B------:R-:W-:Y:S01]  /*0780*/  PLOP3.LUT P0, PT, P0, P4, PT, 0x80, 0x0 ;  /* 0x000000000000781c */ /* 0x000fe20000709070 */
[----:B------:R0:W2:Y:S01]  /*0790*/  @!UP1 SYNCS.EXCH.64 URZ, [UR6+0x78], UR4 ;  /* 0x00007804063f95b2 */ /* 0x0000a20008000100 */
[----:B------:R-:W-:Y:S01]  /*07a0*/  NOP ;  /* 0x0000000000007918 */ /* 0x000fe20000000000 */
[----:B------:R-:W-:Y:S10]  /*07b0*/  @!P3 BRA `(.L_x_3) ;  /* 0x000000000008b947 */ /* 0x000ff40003800000 */
[----:B-12-4-:R-:W-:Y:S01]  /*07c0*/  UCGABAR_ARV ;  /* 0x00000000000079c7 */ /* 0x016fe20008000000 */
[----:B------:R-:W-:Y:S05]  /*07d0*/  BRA `(.L_x_4) ;  /* 0x0000000000047947 */ /* 0x000fea0003800000 */
.L_x_3:
[----:B-12-4-:R-:W-:Y:S01]  /*07e0*/  NOP ;  /* 0x0000000000007918 */ /* 0x016fe20000000000 */
.L_x_4:
[----:B------:R-:W1:Y:S01]  /*07f0*/  LDC R2, c[0x0][0x75c] ;  /* 0x0001d700ff027b82 */ /* 0x000e620000000800 */
[----:B------:R-:W-:Y:S01]  /*0800*/  IMAD.MOV.U32 R3, RZ, RZ, RZ ;  /* 0x000000ffff037224 */ /* 0x000fe200078e00ff */
[----:B-1----:R-:W-:Y:S01]  /*0810*/  ISETP.NE.AND P4, PT, R2, 0x1, PT ;  /* 0x000000010200780c */ /* 0x002fe20003f85270 */
[----:B------:R-:W-:-:S12]  /*0820*/  IMAD.U32 R2, RZ, RZ, UR8 ;  /* 0x00000008ff027e24 */ /* 0x000fd8000f8e00ff */
[----:B------:R-:W1:Y:S01]  /*0830*/  @P4 LDC R15, c[0x0][0x10] ;  /* 0x00000400ff0f4b82 */ /* 0x000e620000000800 */
[----:B------:R-:W-:Y:S02]  /*0840*/  @P4 IMAD.MOV.U32 R11, RZ, RZ, RZ ;  /* 0x000000ffff0b4224 */ /* 0x000fe400078e00ff */
[----:B------:R-:W-:-:S05]  /*0850*/  @P4 IMAD.MOV.U32 R17, RZ, RZ, RZ ;  /* 0x000000ffff114224 */ /* 0x000fca00078e00ff */
[----:B------:R-:W2:Y:S01]  /*0860*/  @!P4 LDC R9, c[0x0][0xc] ;  /* 0x00000300ff09cb82 */ /* 0x000ea20000000800 */
[----:B-1----:R-:W-:-:S04]  /*0870*/  @P4 IMAD.WIDE.U32 R14, R15, UR8, R10 ;  /* 0x000000080f0e4c25 */ /* 0x002fc8000f8e000a */
[----:B--2---:R-:W-:-:S04]  /*0880*/  @!P4 IMAD.WIDE.U32 R8, R10, R9, R2 ;  /* 0x000000090a08c225 */ /* 0x004fc800078e0002 */
[----:B------:R-:W-:Y:S02]  /*0890*/  @P4 IMAD.MOV.U32 R2, RZ, RZ, R14 ;  /* 0x000000ffff024224 */ /* 0x000fe400078e000e */
[----:B------:R-:W-:Y:S02]  /*08a0*/  @P4 IMAD.IADD R3, R15, 0x1, R17 ;  /* 0x000000010f034824 */ /* 0x000fe400078e0211 */
[----:B------:R-:W-:Y:S02]  /*08b0*/  @!P4 IMAD.MOV.U32 R2, RZ, RZ, R8 ;  /* 0x000000ffff02c224 */ /* 0x000fe400078e0008 */
[----:B------:R-:W-:Y:S01]  /*08c0*/  @!P4 IMAD.MOV.U32 R3, RZ, RZ, R9 ;  /* 0x000000ffff03c224 */ /* 0x000fe200078e0009 */
[----:B------:R-:W-:Y:S06]  /*08d0*/  @!P3 BRA `(.L_x_5) ;  /* 0x00000000000cb947 */ /* 0x000fec0003800000 */
[----:B------:R-:W-:Y:S01]  /*08e0*/  UCGABAR_WAIT ;  /* 0x0000000000007dc7 */ /* 0x000fe20008000000 */
[----:B------:R-:W-:Y:S01]  /*08f0*/  CCTL.IVALL ;  /* 0x00000000ff00798f */ /* 0x000fe20002000000 */
[----:B------:R-:W-:Y:S05]  /*0900*/  BRA `(.L_x_6) ;  /* 0x0000000000047947 */ /* 0x000fea0003800000 */
.L_x_5:
[----:B------:R-:W-:Y:S06]  /*0910*/  BAR.SYNC.DEFER_BLOCKING 0x0 ;  /* 0x0000000000007b1d */ /* 0x000fec0000010000 */
.L_x_6:
[----:B------:R-:W-:Y:S05]  /*0920*/  @!P2 BRA `(.L_x_7) ;  /* 0x0000009c004ca947 */ /* 0x000fea0003800000 */
[----:B------:R-:W-:-:S13]  /*0930*/  ISETP.GT.U32.AND P1, PT, R16, 0x1, PT ;  /* 0x000000011000780c */ /* 0x000fda0003f24070 */
[----:B0-----:R-:W-:Y:S05]  /*0940*/  @P1 EXIT ;  /* 0x000000000000194d */ /* 0x001fea0003800000 */
[----:B------:R-:W-:Y:S01]  /*0950*/  ULDC.64 UR4, c[0x0][0x750] ;  /* 0x0001d40000047ab9 */ /* 0x000fe20000000a00 */
[----:B------:R-:W-:Y:S01]  /*0960*/  PRMT R14, RZ, 0x7610, R14 ;  /* 0x00007610ff0e7816 */ /* 0x000fe2000000000e */
[----:B------:R-:W-:Y:S01]  /*0970*/  IMAD.MOV.U32 R9, RZ, RZ, -0x1 ;  /* 0xffffffffff097424 */ /* 0x000fe200078e00ff */
[----:B------:R-:W-:Y:S01]  /*0980*/  ISETP.GE.U32.AND P1, PT, R2, UR4, PT ;  /* 0x0000000402007c0c */ /* 0x000fe2000bf26070 */
[----:B------:R-:W-:Y:S02]  /*0990*/  IMAD.MOV.U32 R8, RZ, RZ, -0x1 ;  /* 0xffffffffff087424 */ /* 0x000fe400078e00ff */
[----:B------:R-:W-:Y:S01]  /*09a0*/  IMAD.MOV.U32 R5, RZ, RZ, -0x1 ;  /* 0xffffffffff057424 */ /* 0x000fe200078e00ff */
[----:B------:R-:W-:-:S13]  /*09b0*/  ISETP.GE.U32.AND.EX P1, PT, R3, UR5, PT, P1 ;  /* 0x0000000503007c0c */ /* 0x000fda000bf26110 */
[----:B------:R-:W-:Y:S05]  /*09c0*/  @P1 BRA `(.L_x_8) ;  /* 0x0000000400281947 */ /* 0x000fea0003800000 */
[----:B------:R-:W0:Y:S01]  /*09d0*/  LDC.64 R20, c[0x0][0x728] ;  /* 0x0001ca00ff147b82 */ /* 0x000e220000000a00 */
[----:B------:R-:W-:Y:S02]  /*09e0*/  IMAD.MOV.U32 R8, RZ, RZ, R2 ;  /* 0x000000ffff087224 */ /* 0x000fe400078e0002 */
[----:B------:R-:W-:-:S05]  /*09f0*/  IMAD.MOV.U32 R9, RZ, RZ, R3 ;  /* 0x000000ffff097224 */ /* 0x000fca00078e0003 */
[----:B------:R-:W1:Y:S08]  /*0a00*/  LDC R22, c[0x0][0x730] ;  /* 0x0001cc00ff167b82 */ /* 0x000e700000000800 */
[----:B------:R-:W2:Y:S01]  /*0a10*/  LDC.64 R24, c[0x0][0x720] ;  /* 0x0001c800ff187b82 */ /* 0x000ea20000000a00 */
[----:B0-----:R-:W-:-:S04]  /*0a20*/  ISETP.NE.U32.AND P1, PT, R20, RZ, PT ;  /* 0x000000ff1400720c */ /* 0x001fc80003f25070 */
[----:B------:R-:W-:-:S13]  /*0a30*/  ISETP.NE.AND.EX P1, PT, R21, RZ, PT, P1 ;  /* 0x000000ff1500720c */ /* 0x000fda0003f25310 */
[----:B-12---:R-:W-:Y:S05]  /*0a40*/  @!P1 BRA `(.L_x_9) ;  /* 0x0000000000289947 */ /* 0x006fea0003800000 */
[----:B------:R-:W0:Y:S02]  /*0a50*/  LDC R5, c[0x0][0x734] ;  /* 0x0001cd00ff057b82 */ /* 0x000e240000000800 */
[----:B0-----:R-:W-:-:S05]  /*0a60*/  IADD3 R5, P1, R2, R5, RZ ;  /* 0x0000000502057210 */ /* 0x001fca0007f3e0ff */
[----:B------:R-:W-:-:S04]  /*0a70*/  IMAD.X R19, RZ, RZ, R3, P1 ;  /* 0x000000ffff137224 */ /* 0x000fc800008e0603 */
[----:B------:R-:W-:-:S04]  /*0a80*/  IMAD.WIDE.U32 R8, R19, R20, RZ ;  /* 0x0000001413087225 */ /* 0x000fc800078e00ff */
[----:B------:R-:W-:-:S04]  /*0a90*/  IMAD.WIDE.U32 R14, P1, R5, R21, R8 ;  /* 0x00000015050e7225 */ /* 0x000fc80007820008 */
[----:B------:R-:W-:-:S04]  /*0aa0*/  IMAD.WIDE.U32 R8, R5, R20, RZ ;  /* 0x0000001405087225 */ /* 0x000fc800078e00ff */
[----:B------:R-:W-:Y:S01]  /*0ab0*/  IMAD.X R17, RZ, RZ, RZ, P1 ;  /* 0x000000ffff117224 */ /* 0x000fe200008e06ff */
[----:B------:R-:W-:Y:S01]  /*0ac0*/  IADD3 RZ, P1, R9, R14, RZ ;  /* 0x0000000e09ff7210 */ /* 0x000fe20007f3e0ff */
[----:B------:R-:W-:-:S04]  /*0ad0*/  IMAD.MOV.U32 R16, RZ, RZ, R15 ;  /* 0x000000ffff107224 */ /* 0x000fc800078e000f */
[----:B------:R-:W-:-:S08]  /*0ae0*/  IMAD.WIDE.U32.X R8, R19, R21, R16, P1 ;  /* 0x0000001513087225 */ /* 0x000fd000008e0410 */
.L_x_9:
[-CC-:B------:R-:W-:Y:S01]  /*0af0*/  SHF.R.U64 R27, R8, R22.reuse, R9.reuse ;  /* 0x00000016081b7219 */ /* 0x180fe20000001209 */
[----:B------:R-:W0:Y:S01]  /*0b00*/  LDC R16, c[0x0][0x718] ;  /* 0x0001c600ff107b82 */ /* 0x000e220000000800 */
[----:B------:R-:W-:Y:S01]  /*0b10*/  SHF.R.U32.HI R5, RZ, R22, R9 ;  /* 0x00000016ff057219 */ /* 0x000fe20000011609 */
[----:B------:R-:W-:Y:S01]  /*0b20*/  IMAD R29, R13, R18, R10 ;  /* 0x000000120d1d7224 */ /* 0x000fe200078e020a */
[----:B------:R-:W-:-:S05]  /*0b30*/  IADD3 R11, P1, RZ, -R27, RZ ;  /* 0x8000001bff0b7210 */ /* 0x000fca0007f3e0ff */
[----:B------:R-:W1:Y:S01]  /*0b40*/  LDC.64 R22, c[0x0][0x740] ;  /* 0x0001d000ff167b82 */ /* 0x000e620000000a00 */
[----:B------:R-:W-:Y:S02]  /*0b50*/  IMAD.X R5, RZ, RZ, ~R5, P1 ;  /* 0x000000ffff057224 */ /* 0x000fe400008e0e05 */
[----:B------:R-:W-:-:S04]  /*0b60*/  IMAD.WIDE.U32 R8, R11, R24, R2 ;  /* 0x000000180b087225 */ /* 0x000fc800078e0002 */
[----:B------:R-:W-:Y:S01]  /*0b70*/  IMAD R14, R5, R24, RZ ;  /* 0x00000018050e7224 */ /* 0x000fe200078e02ff */
[----:B------:R-:W2:Y:S03]  /*0b80*/  LDC R15, c[0x0][0x708] ;  /* 0x0001c200ff0f7b82 */ /* 0x000ea60000000800 */
[----:B------:R-:W-:Y:S02]  /*0b90*/  IMAD R5, R11, R25, R14 ;  /* 0x000000190b057224 */ /* 0x000fe400078e020e */
[----:B------:R-:W-:Y:S02]  /*0ba0*/  IMAD.MOV.U32 R14, RZ, RZ, -0x1 ;  /* 0xffffffffff0e7424 */ /* 0x000fe400078e00ff */
[----:B------:R-:W-:Y:S01]  /*0bb0*/  IMAD.IADD R5, R9, 0x1, R5 ;  /* 0x0000000109057824 */ /* 0x000fe200078e0205 */
[----:B------:R-:W3:Y:S04]  /*0bc0*/  LDC R21, c[0x0][0x758] ;  /* 0x0001d600ff157b82 */ /* 0x000ee80000000800 */
[----:B0-----:R-:W-:-:S02]  /*0bd0*/  SHF.R.U64 R19, R8, R16, R5 ;  /* 0x0000001008137219 */ /* 0x001fc40000001205 */
[----:B------:R-:W-:Y:S01]  /*0be0*/  SHF.R.U32.HI R8, RZ, R16, R5 ;  /* 0x00000010ff087219 */ /* 0x000fe20000011605 */
[----:B------:R-:W-:Y:S01]  /*0bf0*/  IMAD.MOV.U32 R16, RZ, RZ, 0x1 ;  /* 0x00000001ff107424 */ /* 0x000fe200078e00ff */
[----:B------:R-:W0:Y:S01]  /*0c00*/  LDC R20, c[0x0][0x700] ;  /* 0x0001c000ff147b82 */ /* 0x000e220000000800 */
[----:B-1----:R-:W-:-:S04]  /*0c10*/  ISETP.NE.U32.AND P1, PT, R22, RZ, PT ;  /* 0x000000ff1600720c */ /* 0x002fc80003f25070 */
[----:B------:R-:W-:-:S03]  /*0c20*/  ISETP.NE.AND.EX P1, PT, R23, RZ, PT, P1 ;  /* 0x000000ff1700720c */ /* 0x000fc60003f25310 */
[----:B------:R-:W1:Y:S01]  /*0c30*/  LDC R24, c[0x0][0x748] ;  /* 0x0001d200ff187b82 */ /* 0x000e620000000800 */
[-CC-:B--2---:R-:W-:Y:S02]  /*0c40*/  SHF.R.U64 R28, R19, R15.reuse, R8.reuse ;  /* 0x0000000f131c7219 */ /* 0x184fe40000001208 */
[----:B------:R-:W-:-:S05]  /*0c50*/  SHF.R.U32.HI R8, RZ, R15, R8 ;  /* 0x0000000fff087219 */ /* 0x000fca0000011608 */
[----:B------:R-:W2:Y:S01]  /*0c60*/  LDC R26, c[0x0][0x738] ;  /* 0x0001ce00ff1a7b82 */ /* 0x000ea20000000800 */
[-CC-:B---3--:R-:W-:Y:S02]  /*0c70*/  SHF.R.U64 R18, R28, R21.reuse, R8.reuse ;  /* 0x000000151c127219 */ /* 0x188fe40000001208 */
[-C--:B------:R-:W-:Y:S02]  /*0c80*/  SHF.L.U32 R5, R14, R21.reuse, RZ ;  /* 0x000000150e057219 */ /* 0x080fe400000006ff */
[----:B------:R-:W-:Y:S01]  /*0c90*/  SHF.R.U32.HI R9, RZ, R21, R8 ;  /* 0x00000015ff097219 */ /* 0x000fe20000011608 */
[----:B------:R-:W-:Y:S01]  /*0ca0*/  IMAD.MOV.U32 R8, RZ, RZ, R18 ;  /* 0x000000ffff087224 */ /* 0x000fe200078e0012 */
[----:B------:R-:W-:Y:S01]  /*0cb0*/  LOP3.LUT R13, RZ, R5, RZ, 0x33, !PT ;  /* 0x00000005ff0d7212 */ /* 0x000fe200078e33ff */
[----:B------:R-:W3:Y:S01]  /*0cc0*/  LDC R25, c[0x0][0x710] ;  /* 0x0001c400ff197b82 */ /* 0x000ee20000000800 */
[----:B------:R-:W-:Y:S05]  /*0cd0*/  @!P1 BRA `(.L_x_10) ;  /* 0x0000000000289947 */ /* 0x000fea0003800000 */
[----:B------:R-:W4:Y:S02]  /*0ce0*/  LDC R5, c[0x0][0x74c] ;  /* 0x0001d300ff057b82 */ /* 0x000f240000000800 */
[----:B----4-:R-:W-:-:S05]  /*0cf0*/  IADD3 R5, P1, R18, R5, RZ ;  /* 0x0000000512057210 */ /* 0x010fca0007f3e0ff */
        /* <DEDUP_REMOVED lines=8> */
.L_x_10:
[----:B-1----:R-:W-:Y:S01]  /*0d80*/  SHF.R.U64 R9, R8, R24, R9 ;  /* 0x0000001808097219 */ /* 0x002fe20000001209 */
[----:B0-----:R-:W-:Y:S01]  /*0d90*/  VIADD R10, R20, 0xffffffff ;  /* 0xffffffff140a7836 */ /* 0x001fe20000000000 */
[----:B------:R-:W-:Y:S01]  /*0da0*/  SHF.L.U32 R5, R16, R21, RZ ;  /* 0x0000001510057219 */ /* 0x000fe200000006ff */
[----:B------:R-:W-:Y:S01]  /*0db0*/  IMAD.MOV.U32 R14, RZ, RZ, 0x1 ;  /* 0x00000001ff0e7424 */ /* 0x000fe200078e00ff */
[----:B------:R-:W-:Y:S01]  /*0dc0*/  LOP3.LUT R8, R28, R13, RZ, 0xc0, !PT ;  /* 0x0000000d1c087212 */ /* 0x000fe200078ec0ff */
[----:B------:R-:W-:Y:S01]  /*0dd0*/  IMAD.MOV R11, RZ, RZ, -R9 ;  /* 0x000000ffff0b7224 */ /* 0x000fe200078e0a09 */
[----:B------:R-:W-:Y:S02]  /*0de0*/  SEL R12, R12, R29, !P4 ;  /* 0x0000001d0c0c7207 */ /* 0x000fe40006000000 */
[----:B------:R-:W-:Y:S01]  /*0df0*/  LOP3.LUT R10, R19, R10, RZ, 0xc0, !PT ;  /* 0x0000000a130a7212 */ /* 0x000fe200078ec0ff */
[----:B------:R-:W-:Y:S02]  /*0e00*/  IMAD R9, R5, R9, R8 ;  /* 0x0000000905097224 */ /* 0x000fe400078e0208 */
[----:B--2---:R-:W-:-:S02]  /*0e10*/  IMAD R5, R11, R26, R18 ;  /* 0x0000001a0b057224 */ /* 0x004fc400078e0212 */
[----:B---3--:R-:W-:Y:S02]  /*0e20*/  IMAD R12, R9, R25, R12 ;  /* 0x00000019090c7224 */ /* 0x008fe400078e020c */
[----:B------:R-:W-:-:S05]  /*0e30*/  IMAD R5, R5, R20, R10 ;  /* 0x0000001405057224 */ /* 0x000fca00078e020a */
[----:B------:R-:W-:Y:S02]  /*0e40*/  SEL R8, R5, R12, !P4 ;  /* 0x0000000c05087207 */ /* 0x000fe40006000000 */
[----:B------:R-:W-:Y:S01]  /*0e50*/  SEL R9, R12, R5, !P4 ;  /* 0x000000050c097207 */ /* 0x000fe20006000000 */
[----:B------:R-:W-:-:S07]  /*0e60*/  IMAD.MOV.U32 R5, RZ, RZ, R27 ;  /* 0x000000ffff057224 */ /* 0x000fce00078e001b */
.L_x_8:
[----:B------:R-:W-:-:S08]  /*0e70*/  NOP ;  /* 0x0000000000007918 */ /* 0x000fd00000000000 */
[----:B------:R-:W0:Y:S02]  /*0e80*/  USETMAXREG.TRY_ALLOC.CTAPOOL UP0, 0xe8 ;  /* 0x000000e8000079c8 */ /* 0x000e240008000600 */
[----:B0-----:R-:W-:-:S13]  /*0e90*/  PLOP3.LUT P1, PT, PT, PT, UP0, 0x80, 0x0 ;  /* 0x000000000000781c */ /* 0x001fda0003f2f008 */
[----:B------:R-:W-:Y:S05]  /*0ea0*/  @!P1 BRA `(.L_x_8) ;  /* 0xfffffffc00f09947 */ /* 0x000fea000383ffff */
[----:B------:R-:W-:Y:S01]  /*0eb0*/  ULDC.64 UR4, c[0x0][0x698] ;  /* 0x0001a60000047ab9 */ /* 0x000fe20000000a00 */
[----:B------:R-:W-:Y:S01]  /*0ec0*/  ULDC.64 UR14, c[0x0][0x208] ;  /* 0x00008200000e7ab9 */ /* 0x000fe20000000a00 */
[----:B------:R-:W-:-:S04]  /*0ed0*/  ISETP.NE.U32.AND P1, PT, RZ, UR4, PT ;  /* 0x00000004ff007c0c */ /* 0x000fc8000bf25070 */
[----:B------:R-:W-:-:S13]  /*0ee0*/  ISETP.NE.AND.EX P1, PT, RZ, UR5, PT, P1 ;  /* 0x00000005ff007c0c */ /* 0x000fda000bf25310 */
[----:B------:R-:W-:Y:S05]  /*0ef0*/  @!P1 BRA `(.L_x_11) ;  /* 0x00000000001c9947 */ /* 0x000fea0003800000 */
[----:B------:R-:W0:Y:S02]  /*0f00*/  LDC.64 R10, c[0x0][0x698] ;  /* 0x0001a600ff0a7b82 */ /* 0x000e240000000a00 */
[----:B0-----:R-:W2:Y:S02]  /*0f10*/  LDG.E.64 R10, desc[UR14][R10.64] ;  /* 0x0000000e0a0a7981 */ /* 0x001ea4000c1e1b00 */
[----:B--2---:R-:W-:-:S04]  /*0f20*/  ISETP.NE.U32.AND P1, PT, R10, RZ, PT ;  /* 0x000000ff0a00720c */ /* 0x004fc80003f25070 */
[----:B------:R-:W-:-:S13]  /*0f30*/  ISETP.NE.AND.EX P1, PT, R11, RZ, PT, P1 ;  /* 0x000000ff0b00720c */ /* 0x000fda0003f25310 */
[----:B------:R-:W-:Y:S05]  /*0f40*/  @!P1 BRA `(.L_x_11) ;  /* 0x0000000000089947 */ /* 0x000fea0003800000 */
[----:B------:R0:W5:Y:S01]  /*0f50*/  LD.E R16, desc[UR14][R10.64] ;  /* 0x0000000e0a107980 */ /* 0x000162000c101900 */
[----:B------:R-:W-:Y:S05]  /*0f60*/  BRA `(.L_x_12) ;  /* 0x0000000000207947 */ /* 0x000fea0003800000 */
.L_x_11:
[----:B------:R-:W-:Y:S02]  /*0f70*/  ULDC.64 UR4, c[0x0][0x688] ;  /* 0x0001a20000047ab9 */ /* 0x000fe40000000a00 */
[----:B------:R-:W-:-:S04]  /*0f80*/  ISETP.NE.U32.AND P1, PT, RZ, UR4, PT ;  /* 0x00000004ff007c0c */ /* 0x000fc8000bf25070 */
[----:B------:R-:W-:-:S13]  /*0f90*/  ISETP.NE.AND.EX P1, PT, RZ, UR5, PT, P1 ;  /* 0x00000005ff007c0c */ /* 0x000fda000bf25310 */
[----:B------:R-:W-:Y:S05]  /*0fa0*/  @!P1 BRA `(.L_x_13) ;  /* 0x00000000000c9947 */ /* 0x000fea0003800000 */
[----:B------:R-:W0:Y:S02]  /*0fb0*/  LDC.64 R16, c[0x0][0x688] ;  /* 0x0001a200ff107b82 */ /* 0x000e240000000a00 */
[----:B0-----:R1:W5:Y:S01]  /*0fc0*/  LDG.E R16, desc[UR14][R16.64] ;  /* 0x0000000e10107981 */ /* 0x001362000c1e1900 */
[----:B------:R-:W-:Y:S05]  /*0fd0*/  BRA `(.L_x_12) ;  /* 0x0000000000047947 */ /* 0x000fea0003800000 */
.L_x_13:
[----:B------:R-:W2:Y:S02]  /*0fe0*/  LDC R16, c[0x0][0x680] ;  /* 0x0001a000ff107b82 */ /* 0x000ea40000000800 */
.L_x_12:
[----:B------:R-:W-:Y:S02]  /*0ff0*/  ULDC.64 UR4, c[0x0][0x6a0] ;  /* 0x0001a80000047ab9 */ /* 0x000fe40000000a00 */
[----:B------:R-:W-:-:S04]  /*1000*/  ISETP.NE.U32.AND P1, PT, RZ, UR4, PT ;  /* 0x00000004ff007c0c */ /* 0x000fc8000bf25070 */
[----:B------:R-:W-:-:S13]  /*1010*/  ISETP.NE.AND.EX P1, PT, RZ, UR5, PT, P1 ;  /* 0x00000005ff007c0c */ /* 0x000fda000bf25310 */
[----:B------:R-:W-:Y:S05]  /*1020*/  @!P1 BRA `(.L_x_14) ;  /* 0x00000000001c9947 */ /* 0x000fea0003800000 */
[----:B0-----:R-:W0:Y:S02]  /*1030*/  LDC.64 R10, c[0x0][0x6a0] ;  /* 0x0001a800ff0a7b82 */ /* 0x001e240000000a00 */
[----:B0-----:R-:W3:Y:S02]  /*1040*/  LDG.E.64 R10, desc[UR14][R10.64] ;  /* 0x0000000e0a0a7981 */ /* 0x001ee4000c1e1b00 */
[----:B---3--:R-:W-:-:S04]  /*1050*/  ISETP.NE.U32.AND P1, PT, R10, RZ, PT ;  /* 0x000000ff0a00720c */ /* 0x008fc80003f25070 */
[----:B------:R-:W-:-:S13]  /*1060*/  ISETP.NE.AND.EX P1, PT, R11, RZ, PT, P1 ;  /* 0x000000ff0b00720c */ /* 0x000fda0003f25310 */
[----:B------:R-:W-:Y:S05]  /*1070*/  @!P1 BRA `(.L_x_14) ;  /* 0x0000000000089947 */ /* 0x000fea0003800000 */
[----:B------:R0:W5:Y:S01]  /*1080*/  LD.E R15, desc[UR14][R10.64] ;  /* 0x0000000e0a0f7980 */ /* 0x000162000c101900 */
[----:B------:R-:W-:Y:S05]  /*1090*/  BRA `(.L_x_15) ;  /* 0x0000000000207947 */ /* 0x000fea0003800000 */
.L_x_14:
[----:B------:R-:W-:Y:S02]  /*10a0*/  ULDC.64 UR4, c[0x0][0x690] ;  /* 0x0001a40000047ab9 */ /* 0x000fe40000000a00 */
[----:B------:R-:W-:-:S04]  /*10b0*/  ISETP.NE.U32.AND P1, PT, RZ, UR4, PT ;  /* 0x00000004ff007c0c */ /* 0x000fc8000bf25070 */
[----:B------:R-:W-:-:S13]  /*10c0*/  ISETP.NE.AND.EX P1, PT, RZ, UR5, PT, P1 ;  /* 0x00000005ff007c0c */ /* 0x000fda000bf25310 */
[----:B------:R-:W-:Y:S05]  /*10d0*/  @!P1 BRA `(.L_x_16) ;  /* 0x00000000000c9947 */ /* 0x000fea0003800000 */
[----:B0-----:R-:W0:Y:S02]  /*10e0*/  LDC.64 R10, c[0x0][0x690] ;  /* 0x0001a400ff0a7b82 */ /* 0x001e240000000a00 */
[----:B0-----:R3:W5:Y:S01]  /*10f0*/  LDG.E R15, desc[UR14][R10.64] ;  /* 0x0000000e0a0f7981 */ /* 0x001762000c1e1900 */
[----:B------:R-:W-:Y:S05]  /*1100*/  BRA `(.L_x_15) ;  /* 0x0000000000047947 */ /* 0x000fea0003800000 */
.L_x_16:
[----:B------:R-:W4:Y:S02]  /*1110*/  LDC R15, c[0x0][0x684] ;  /* 0x0001a100ff0f7b82 */ /* 0x000f240000000800 */
.L_x_15:
[----:B------:R-:W-:-:S13]  /*1120*/  LOP3.LUT P1, RZ, R14, 0xff, RZ, 0xc0, !PT ;  /* 0x000000ff0eff7812 */ /* 0x000fda000782c0ff */
[----:B------:R-:W-:Y:S05]  /*1130*/  @!P1 EXIT ;  /* 0x000000000000994d */ /* 0x000fea0003800000 */
[----:B------:R-:W-:Y:S01]  /*1140*/  ULDC UR4, c[0x0][0x28c] ;  /* 0x0000a30000047ab9 */ /* 0x000fe20000000800 */
[----:B------:R-:W-:Y:S01]  /*1150*/  LOP3.LUT R14, R4, 0x1, RZ, 0xfc, !PT ;  /* 0x00000001040e7812 */ /* 0x000fe200078efcff */
[----:B------:R-:W-:-:S04]  /*1160*/  UIADD3 UR4, UR4, 0x7f, URZ ;  /* 0x0000007f04047890 */ /* 0x000fc8000fffe03f */
[----:B------:R-:W-:-:S04]  /*1170*/  USHF.R.S32.HI UR5, URZ, 0x1f, UR4 ;  /* 0x0000001f3f057899 */ /* 0x000fc80008011404 */
[----:B------:R-:W-:-:S03]  /*1180*/  ULEA.HI UR5, UR5, UR4, URZ, 0x7 ;  /* 0x0000000405057291 */ /* 0x000fc6000f8f383f */
[----:B------:R-:W-:Y:S01]  /*1190*/  UMOV UR4, URZ ;  /* 0x0000003f00047c82 */ /* 0x000fe20008000000 */
[----:B------:R-:W-:-:S03]  /*11a0*/  USHF.R.S32.HI UR6, URZ, 0x7, UR5 ;  /* 0x000000073f067899 */ /* 0x000fc60008011405 */
[----:B------:R-:W-:-:S09]  /*11b0*/  UMOV UR5, URZ ;  /* 0x0000003f00057c82 */ /* 0x000fd20008000000 */
.L_x_255:
[----:B0--3--:R-:W-:Y:S02]  /*11c0*/  LOP3.LUT R10, R0, 0x80, RZ, 0xc0, !PT ;  /* 0x00000080000a7812 */ /* 0x009fe400078ec0ff */
[----:B------:R-:W-:Y:S02]  /*11d0*/  CS2R R88, SRZ ;  /* 0x0000000000587805 */ /* 0x000fe4000001ff00 */
[----:B------:R-:W-:Y:S02]  /*11e0*/  CS2R R90, SRZ ;  /* 0x00000000005a7805 */ /* 0x000fe4000001ff00 */
[----:B----4-:R-:W-:Y:S02]  /*11f0*/  CS2R R92, SRZ ;  /* 0x00000000005c7805 */ /* 0x010fe4000001ff00 */
[----:B------:R-:W-:Y:S02]  /*1200*/  SHF.R.U32.HI R11, RZ, 0x7, R10 ;  /* 0x00000007ff0b7819 */ /* 0x000fe4000001160a */
[----:B------:R-:W-:-:S02]  /*1210*/  CS2R R94, SRZ ;  /* 0x00000000005e7805 */ /* 0x000fc4000001ff00 */
[----:B------:R-:W-:Y:S02]  /*1220*/  VIMNMX R10, RZ, UR6, PT ;  /* 0x00000006ff0a7c48 */ /* 0x000fe4000bfe0100 */
[----:B------:R-:W-:Y:S02]  /*1230*/  CS2R R96, SRZ ;  /* 0x0000000000607805 */ /* 0x000fe4000001ff00 */
[----:B------:R-:W-:Y:S02]  /*1240*/  CS2R R98, SRZ ;  /* 0x0000000000627805 */ /* 0x000fe4000001ff00 */
[----:B------:R-:W-:Y:S01]  /*1250*/  CS2R R100, SRZ ;  /* 0x0000000000647805 */ /* 0x000fe2000001ff00 */
[----:B------:R-:W0:Y:S01]  /*1260*/  SHFL.IDX PT, R11, R11, RZ, 0x1f ;  /* 0x00001fff0b0b7589 */ /* 0x000e2200000e0000 */
[----:B------:R-:W-:Y:S02]  /*1270*/  IADD3 R10, -R10, UR6, RZ ;  /* 0x000000060a0a7c10 */ /* 0x000fe4000fffe1ff */
[----:B------:R-:W-:-:S02]  /*1280*/  CS2R R102, SRZ ;  /* 0x0000000000667805 */ /* 0x000fc4000001ff00 */
[----:B------:R-:W-:Y:S02]  /*1290*/  CS2R R104, SRZ ;  /* 0x0000000000687805 */ /* 0x000fe4000001ff00 */
[----:B------:R-:W-:Y:S02]  /*12a0*/  CS2R R106, SRZ ;  /* 0x00000000006a7805 */ /* 0x000fe4000001ff00 */
[----:B------:R-:W-:Y:S02]  /*12b0*/  ISETP.GE.AND P1, PT, R10, 0x1, PT ;  /* 0x000000010a00780c */ /* 0x000fe40003f26270 */
[----:B------:R-:W-:Y:S02]  /*12c0*/  CS2R R108, SRZ ;  /* 0x00000000006c7805 */ /* 0x000fe4000001ff00 */
[----:B------:R-:W-:Y:S02]  /*12d0*/  CS2R R110, SRZ ;  /* 0x00000000006e7805 */ /* 0x000fe4000001ff00 */
[----:B------:R-:W-:-:S02]  /*12e0*/  CS2R R112, SRZ ;  /* 0x0000000000707805 */ /* 0x000fc4000001ff00 */
[----:B------:R-:W-:Y:S02]  /*12f0*/  CS2R R114, SRZ ;  /* 0x0000000000727805 */ /* 0x000fe4000001ff00 */
[----:B------:R-:W-:Y:S02]  /*1300*/  CS2R R116, SRZ ;  /* 0x0000000000747805 */ /* 0x000fe4000001ff00 */
[----:B------:R-:W-:Y:S02]  /*1310*/  CS2R R118, SRZ ;  /* 0x0000000000767805 */ /* 0x000fe4000001ff00 */
        /* <DEDUP_REMOVED lines=12> */
[----:B0-----:R-:W-:Y:S02]  /*13e0*/  R2UR UR7, R11 ;  /* 0x000000000b0772ca */ /* 0x001fe400000e0000 */
        /* <DEDUP_REMOVED lines=35> */
[----:B------:R-:W-:Y:S01]  /*1620*/  CS2R R86, SRZ ;  /* 0x0000000000567805 */ /* 0x000fe2000001ff00 */
[----:B------:R-:W-:Y:S06]  /*1630*/  @!P1 BRA `(.L_x_17) ;  /* 0x0000000400649947 */ /* 0x000fec0003800000 */
[----:B------:R-:W0:Y:S01]  /*1640*/  S2UR UR10, SR_CgaCtaId ;  /* 0x00000000000a79c3 */ /* 0x000e220000008800 */
[----:B------:R-:W-:Y:S01]  /*1650*/  ULEA.HI UR8, UR7, UR7, URZ, 0x1 ;  /* 0x0000000707087291 */ /* 0x000fe2000f8f083f */
[----:B------:R-:W-:Y:S01]  /*1660*/  IMAD.U32 R19, RZ, RZ, UR4 ;  /* 0x00000004ff137e24 */ /* 0x000fe2000f8e00ff */
[----:B------:R-:W-:Y:S01]  /*1670*/  UMOV UR9, 0x400 ;  /* 0x0000040000097882 */ /* 0x000fe20000000000 */
[----:B------:R-:W-:Y:S01]  /*1680*/  IMAD.U32 R11, RZ, RZ, UR5 ;  /* 0x00000005ff0b7e24 */ /* 0x000fe2000f8e00ff */
[----:B------:R-:W-:Y:S02]  /*1690*/  ULOP3.LUT UR8, UR8, 0xffffe, URZ, 0xc0, !UPT ;  /* 0x000ffffe08087892 */ /* 0x000fe4000f8ec03f */
[----:B------:R-:W-:Y:S02]  /*16a0*/  UPLOP3.LUT UP0, UPT, UPT, UPT, UPT, 0x40, 0x0 ;  /* 0x000000000000789c */ /* 0x000fe40003f0e870 */
[----:B------:R-:W-:Y:S01]  /*16b0*/  UIADD3 UR8, UR7, -UR8, URZ ;  /* 0x8000000807087290 */ /* 0x000fe2000fffe03f */
[----:B------:R-:W-:Y:S01]  /*16c0*/  UMOV UR12, UR5 ;  /* 0x00000005000c7c82 */ /* 0x000fe20008000000 */
[----:B0-----:R-:W-:-:S04]  /*16d0*/  ULEA UR9, UR10, UR9, 0x18 ;  /* 0x000000090a097291 */ /* 0x001fc8000f8ec03f */
[----:B------:R-:W-:-:S04]  /*16e0*/  ULEA UR8, UR8, UR9, 0xc ;  /* 0x0000000908087291 */ /* 0x000fc8000f8e603f */
[----:B------:R-:W-:-:S04]  /*16f0*/  UIADD3 UR8, UR8, 0x180, URZ ;  /* 0x0000018008087890 */ /* 0x000fc8000fffe03f */
[----:B------:R-:W-:-:S04]  /*1700*/  USHF.R.U32.HI UR8, URZ, 0x4, UR8 ;  /* 0x000000043f087899 */ /* 0x000fc80008011608 */
[----:B------:R-:W-:-:S12]  /*1710*/  ULOP3.LUT UR7, UR8, 0x3fff, URZ, 0xc0, !UPT ;  /* 0x00003fff08077892 */ /* 0x000fd8000f8ec03f */
.L_x_24:
[----:B------:R-:W-:-:S13]  /*1720*/  ISETP.NE.AND P2, PT, R14, 0x3, PT ;  /* 0x000000030e00780c */ /* 0x000fda0003f45270 */
[----:B01----:R-:W-:Y:S05]  /*1730*/  @!P2 BRA `(.L_x_18) ;  /* 0x000000000004a947 */ /* 0x003fea0003800000 */
[----:B------:R-:W-:Y:S01]  /*1740*/  BPT.TRAP 0x1 ;  /* 0x000000040000795c */ /* 0x000fe20000300000 */
.L_x_18:
[----:B------:R-:W0:Y:S01]  /*1750*/  S2UR UR9, SR_CgaCtaId ;  /* 0x00000000000979c3 */ /* 0x000e220000008800 */
[----:B------:R-:W-:Y:S01]  /*1760*/  UMOV UR8, 0x400 ;  /* 0x0000040000087882 */ /* 0x000fe20000000000 */
[----:B------:R-:W-:Y:S01]  /*1770*/  SHF.L.U32 R18, R19, 0x1f, RZ ;  /* 0x0000001f13127819 */ /* 0x000fe200000006ff */
[----:B0-----:R-:W-:-:S04]  /*1780*/  ULEA UR17, UR9, UR8, 0x18 ;  /* 0x0000000809117291 */ /* 0x001fc8000f8ec03f */
[----:B------:R-:W-:-:S09]  /*1790*/  ULEA UR8, UR12, UR17, 0x3 ;  /* 0x000000110c087291 */ /* 0x000fd2000f8e183f */
[----:B------:R0:W3:Y:S01]  /*17a0*/  SYNCS.PHASECHK.TRANS64.TRYWAIT P1, [UR8], R18 ;  /* 0x00000012ff0075a7 */ /* 0x0000e20008020148 */
[----:B------:R-:W-:Y:S05]  /*17b0*/  @!P2 BRA `(.L_x_19) ;  /* 0x000000000004a947 */ /* 0x000fea0003800000 */
[----:B------:R-:W-:Y:S01]  /*17c0*/  BPT.TRAP 0x1 ;  /* 0x000000040000795c */ /* 0x000fe20000300000 */
.L_x_19:
[C---:B------:R-:W-:Y:S02]  /*17d0*/  IMAD.SHL.U32 R12, R0.reuse, 0x40, RZ ;  /* 0x00000040000c7824 */ /* 0x040fe400078e00ff */
[C---:B------:R-:W-:Y:S02]  /*17e0*/  IMAD.SHL.U32 R13, R0.reuse, 0x400, RZ ;  /* 0x00000400000d7824 */ /* 0x040fe400078e00ff */
[----:B-1----:R-:W-:Y:S01]  /*17f0*/  IMAD.SHL.U32 R17, R0, 0x20, RZ ;  /* 0x0000002000117824 */ /* 0x002fe200078e00ff */
[----:B------:R-:W-:-:S04]  /*1800*/  LOP3.LUT R12, R12, 0x3800, RZ, 0xc0, !PT ;  /* 0x000038000c0c7812 */ /* 0x000fc800078ec0ff */
[----:B------:R-:W-:Y:S01]  /*1810*/  LOP3.LUT R12, R12, 0x400, R13, 0xf8, !PT ;  /* 0x000004000c0c7812 */ /* 0x000fe200078ef80d */
[----:B------:R-:W-:-:S03]  /*1820*/  IMAD.SHL.U32 R13, R0, 0x10, RZ ;  /* 0x00000010000d7824 */ /* 0x000fc600078e00ff */
[----:B------:R-:W-:-:S04]  /*1830*/  LOP3.LUT R12, R12, 0x380, R17, 0xf8, !PT ;  /* 0x000003800c0c7812 */ /* 0x000fc800078ef811 */
[----:B------:R-:W-:Y:S01]  /*1840*/  LOP3.LUT R12, R12, 0x20, R13, 0xf8, !PT ;  /* 0x000000200c0c7812 */ /* 0x000fe200078ef80d */
[----:B------:R-:W-:-:S03]  /*1850*/  IMAD.U32 R13, RZ, RZ, UR12 ;  /* 0x0000000cff0d7e24 */ /* 0x000fc6000f8e00ff */
[----:B------:R-:W-:-:S05]  /*1860*/  SHF.R.U32.HI R12, RZ, 0x3, R12 ;  /* 0x00000003ff0c7819 */ /* 0x000fca000001160c */
[----:B------:R-:W-:Y:S01]  /*1870*/  IMAD R12, R13, 0x1000, R12 ;  /* 0x000010000d0c7824 */ /* 0x000fe200078e020c */
[----:B---3--:R-:W-:Y:S06]  /*1880*/  @P1 BRA `(.L_x_20) ;  /* 0x0000000000081947 */ /* 0x008fec0003800000 */
[----:B------:R-:W1:Y:S02]  /*1890*/  SYNCS.PHASECHK.TRANS64.TRYWAIT P1, [UR8], R18 ;  /* 0x00000012ff0075a7 */ /* 0x000e640008020148 */
[----:B-1----:R-:W-:Y:S05]  /*18a0*/  @!P1 BRA `(.L_x_21) ;  /* 0x000000a400589947 */ /* 0x002fea0003800000 */
.L_x_20:
[----:B------:R-:W-:Y:S01]  /*18b0*/  LDS R152, [R12+UR17+0x30180] ;  /* 0x030180110c987984 */ /* 0x000fe20008000800 */
[----:B------:R-:W-:Y:S02]  /*18c0*/  UIADD3 UR8, UR17, 0x18180, URZ ;  /* 0x0001818011087890 */ /* 0x000fe4000fffe03f */
[----:B------:R-:W-:Y:S01]  /*18d0*/  ULOP3.LUT UR13, UR7, 0x10000, URZ, 0xfc, !UPT ;  /* 0x00010000070d7892 */ /* 0x000fe2000f8efc3f */
[----:B------:R-:W-:Y:S01]  /*18e0*/  LDS R153, [R12+UR17+0x30980] ;  /* 0x030980110c997984 */ /* 0x000fe20008000800 */
[----:B------:R-:W-:Y:S02]  /*18f0*/  USHF.R.U32.HI UR8, URZ, 0x4, UR8 ;  /* 0x000000043f087899 */ /* 0x000fe40008011608 */
[----:B------:R-:W-:Y:S01]  /*1900*/  ULEA UR13, UR12, UR13, 0xa ;  /* 0x0000000d0c0d7291 */ /* 0x000fe2000f8e503f */
[----:B------:R-:W-:Y:S01]  /*1910*/  LDS R154, [R12+UR17+0x30188] ;  /* 0x030188110c9a7984 */ /* 0x000fe20008000800 */
[----:B------:R-:W-:Y:S01]  /*1920*/  ULOP3.LUT UR8, UR8, 0x3fff, URZ, 0xc0, !UPT ;  /* 0x00003fff08087892 */ /* 0x000fe2000f8ec03f */
[----:B------:R-:W-:-:S02]  /*1930*/  UMOV UR9, 0x80000020 ;  /* 0x8000002000097882 */ /* 0x000fc40000000000 */
[----:B------:R-:W3:Y:S01]  /*1940*/  LDS R155, [R12+UR17+0x30988] ;  /* 0x030988110c9b7984 */ /* 0x000ee20008000800 */
[----:B------:R-:W-:Y:S01]  /*1950*/  ULOP3.LUT UR8, UR8, 0x10000, URZ, 0xfc, !UPT ;  /* 0x0001000008087892 */ /* 0x000fe2000f8efc3f */
[----:B------:R-:W-:-:S03]  /*1960*/  UMOV UR11, 0x40000040 ;  /* 0x40000040000b7882 */ /* 0x000fc60000000000 */
[----:B------:R-:W-:-:S03]  /*1970*/  ULEA UR16, UR12, UR8, 0xa ;  /* 0x000000080c107291 */ /* 0x000fc6000f8e503f */
[----:B------:R-:W-:-:S04]  /*1980*/  UMOV UR8, UR13 ;  /* 0x0000000d00087c82 */ /* 0x000fc80008000000 */
[----:B------:R-:W-:Y:S01]  /*1990*/  UMOV UR10, UR16 ;  /* 0x00000010000a7c82 */ /* 0x000fe20008000000 */
[----:B---3--:R-:W-:-:S06]  /*19a0*/  WARPGROUP.ARRIVE ;  /* 0x00000000000079c5 */ /* 0x008fcc0000000000 */
[----:B------:R-:W-:Y:S01]  /*19b0*/  IGMMA.SP.64x128x64.S8.S8 R88, gdesc[UR8], R88, UP0, R152 ;  /* 0x03809800085879f1 */ /* 0x000fe2000bf41258 */
[----:B------:R-:W-:Y:S01]  /*19c0*/  UIADD3 UR8, UR13, 0x200, URZ ;  /* 0x000002000d087890 */ /* 0x000fe2000fffe03f */
[----:B------:R-:W-:-:S08]  /*19d0*/  UMOV UR9, 0x80000020 ;  /* 0x8000002000097882 */ /* 0x000fd00000000000 */
[----:B------:R-:W-:Y:S01]  /*19e0*/  IGMMA.SP.64x128x64.S8.S8 R24, gdesc[UR8], R24, UP0, R153 ;  /* 0x03809900081879f1 */ /* 0x000fe2000bf41218 */
[----:B------:R-:W-:Y:S02]  /*19f0*/  UIADD3 UR8, UR13, 0x2, URZ ;  /* 0x000000020d087890 */ /* 0x000fe4000fffe03f */
[----:B------:R-:W-:Y:S01]  /*1a00*/  UIADD3 UR10, UR16, 0x4, URZ ;  /* 0x00000004100a7890 */ /* 0x000fe2000fffe03f */
[----:B------:R-:W-:Y:S01]  /*1a10*/  UMOV UR9, 0x80000020 ;  /* 0x8000002000097882 */ /* 0x000fe20000000000 */
[----:B------:R-:W-:-:S07]  /*1a20*/  UMOV UR11, 0x40000040 ;  /* 0x40000040000b7882 */ /* 0x000fce0000000000 */
[----:B------:R-:W-:Y:S01]  /*1a30*/  IGMMA.SP.64x128x64.S8.S8 R88, gdesc[UR8], R88, R154 ;  /* 0x03809a00085879f1 */ /* 0x000fe20008741258 */
[----:B------:R-:W-:Y:S01]  /*1a40*/  UIADD3 UR8, UR13, 0x202, URZ ;  /* 0x000002020d087890 */ /* 0x000fe2000fffe03f */
[----:B------:R-:W-:-:S08]  /*1a50*/  UMOV UR9, 0x80000020 ;  /* 0x8000002000097882 */ /* 0x000fd00000000000 */
[----:B------:R-:W-:Y:S03]  /*1a60*/  IGMMA.SP.64x128x64.S8.S8 R24, gdesc[UR8], R24, R155, gsb0 ;  /* 0x03809b00081879f1 */ /* 0x000fe60008041218 */
[----:B------:R-:W-:Y:S02]  /*1a70*/  WARPGROUP.DEPBAR.LE gsb0, 0x0 ;  /* 0x00008000000079c5 */ /* 0x000fe40000010000 */
[----:B------:R-:W-:Y:S05]  /*1a80*/  @!P2 BRA `(.L_x_22) ;  /* 0x000000000004a947 */ /* 0x000fea0003800000 */
[----:B------:R-:W-:Y:S01]  /*1a90*/  BPT.TRAP 0x1 ;  /* 0x000000040000795c */ /* 0x000fe20000300000 */
.L_x_22:
[----:B------:R-:W-:Y:S02]  /*1aa0*/  @P0 LEA R12, R11, UR17, 0x3 ;  /* 0x000000110b0c0c11 */ /* 0x000fe4000f8e18ff */
[----:B------:R-:W-:-:S03]  /*1ab0*/  ISETP.GT.U32.AND P1, PT, R4, 0x1, PT ;  /* 0x000000010400780c */ /* 0x000fc60003f24070 */
[----:B-1----:R-:W-:-:S05]  /*1ac0*/  @P0 VIADD R13, R12, 0x30 ;  /* 0x000000300c0d0836 */ /* 0x002fca0000000000 */
[----:B------:R-:W-:-:S04]  /*1ad0*/  @P0 PRMT R13, R6, 0x654, R13 ;  /* 0x00000654060d0816 */ /* 0x000fc8000000000d */
[----:B------:R1:W-:Y:S01]  /*1ae0*/  @P0 SYNCS.ARRIVE.TRANS64.RED.A1T0 RZ, [R13+URZ], RZ ;  /* 0x000000ff0dff09a7 */ /* 0x0003e2000810043f */
[----:B------:R-:W-:Y:S05]  /*1af0*/  @P1 BRA `(.L_x_23) ;  /* 0x0000000000041947 */ /* 0x000fea0003800000 */
[----:B------:R-:W-:Y:S01]  /*1b00*/  BPT.TRAP 0x1 ;  /* 0x000000040000795c */ /* 0x000fe20000300000 */
.L_x_23:
[----:B------:R-:W-:Y:S01]  /*1b10*/  UIADD3 UR12, UR12, 0x1, URZ ;  /* 0x000000010c0c7890 */ /* 0x000fe2000fffe03f */
[C---:B------:R-:W-:Y:S01]  /*1b20*/  ISETP.GT.AND P2, PT, R10.reuse, 0x1, PT ;  /* 0x000000010a00780c */ /* 0x040fe20003f44270 */
[----:B------:R-:W-:Y:S02]  /*1b30*/  VIADD R11, R11, 0x1 ;  /* 0x000000010b0b7836 */ /* 0x000fe40000000000 */
[----:B------:R-:W-:Y:S01]  /*1b40*/  UISETP.NE.AND UP0, UPT, UR12, 0x6, UPT ;  /* 0x000000060c00788c */ /* 0x000fe2000bf05270 */
[----:B------:R-:W-:Y:S02]  /*1b50*/  VIADD R10, R10, 0xffffffff ;  /* 0xffffffff0a0a7836 */ /* 0x000fe40000000000 */
[C---:B------:R-:W-:Y:S01]  /*1b60*/  ISETP.NE.AND P1, PT, R11.reuse, 0x6, PT ;  /* 0x000000060b00780c */ /* 0x040fe20003f25270 */
[----:B------:R-:W-:Y:S02]  /*1b70*/  USEL UR8, URZ, 0x1, UP0 ;  /* 0x000000013f087887 */ /* 0x000fe40008000000 */
[----:B------:R-:W-:Y:S01]  /*1b80*/  USEL UR12, UR12, URZ, UP0 ;  /* 0x0000003f0c0c7287 */ /* 0x000fe20008000000 */
[----:B------:R-:W-:Y:S01]  /*1b90*/  SEL R11, R11, RZ, P1 ;  /* 0x000000ff0b0b7207 */ /* 0x000fe20000800000 */
[----:B------:R-:W-:-:S02]  /*1ba0*/  UPLOP3.LUT UP0, UPT, UPT, UPT, UPT, 0x80, 0x0 ;  /* 0x000000000000789c */ /* 0x000fc40003f0f070 */
[----:B------:R-:W-:Y:S01]  /*1bb0*/  LOP3.LUT R19, R19, UR8, RZ, 0x3c, !PT ;  /* 0x0000000813137c12 */ /* 0x000fe2000f8e3cff */
[----:B------:R-:W-:Y:S08]  /*1bc0*/  @P2 BRA `(.L_x_24) ;  /* 0xfffffff800d42947 */ /* 0x000ff0000383ffff */
.L_x_17:
[----:B------:R-:W-:Y:S01]  /*1bd0*/  LOP3.LUT R10, R0, 0x60, RZ, 0xc0, !PT ;  /* 0x00000060000a7812 */ /* 0x000fe200078ec0ff */
[----:B-1----:R-:W1:Y:S01]  /*1be0*/  LDC R17, c[0x0][0x288] ;  /* 0x0000a200ff117b82 */ /* 0x002e620000000800 */
[----:B------:R-:W-:Y:S01]  /*1bf0*/  SHF.R.U32.HI R11, RZ, 0x2, R0 ;  /* 0x00000002ff0b7819 */ /* 0x000fe20000011600 */
[----:B------:R-:W-:Y:S01]  /*1c00*/  UIADD3 UR5, UR6, UR5, URZ ;  /* 0x0000000506057290 */ /* 0x000fe2000fffe03f */
[----:B------:R-:W-:Y:S01]  /*1c10*/  SHF.R.U32.HI R10, RZ, 0x5, R10 ;  /* 0x00000005ff0a7819 */ /* 0x000fe2000001160a */
[----:B------:R-:W-:Y:S01]  /*1c20*/  ULDC UR12, c[0x0][0x284] ;  /* 0x0000a100000c7ab9 */ /* 0x000fe20000000800 */
[----:B------:R-:W-:Y:S01]  /*1c30*/  LOP3.LUT R11, R11, 0x7, RZ, 0xc0, !PT ;  /* 0x000000070b0b7812 */ /* 0x000fe200078ec0ff */
[----:B------:R-:W-:Y:S01]  /*1c40*/  UISETP.GT.U32.AND UP0, UPT, UR5, 0x5, UPT ;  /* 0x000000050500788c */ /* 0x000fe2000bf04070 */
[----:B------:R-:W-:Y:S01]  /*1c50*/  SHF.L.U32 R12, R10, 0x4, RZ ;  /* 0x000000040a0c7819 */ /* 0x000fe200000006ff */
[----:B------:R-:W-:Y:S01]  /*1c60*/  UISETP.GE.U32.AND UP1, UPT, UR6, 0x6, UPT ;  /* 0x000000060600788c */ /* 0x000fe2000bf26070 */
[----:B------:R-:W-:Y:S01]  /*1c70*/  SHF.R.U32.HI R13, RZ, 0x1, R0 ;  /* 0x00000001ff0d7819 */ /* 0x000fe20000011600 */
[----:B------:R-:W-:Y:S01]  /*1c80*/  UISETP.LT.U32.AND UP0, UPT, UR6, 0x6, UP0 ;  /* 0x000000060600788c */ /* 0x000fe20008701070 */
[--C-:B------:R-:W-:Y:S01]  /*1c90*/  LOP3.LUT R12, R12, 0xfffffff0, R11.reuse, 0xe2, !PT ;  /* 0xfffffff00c0c7812 */ /* 0x100fe200078ee20b */
[----:B------:R-:W-:Y:S01]  /*1ca0*/  IMAD R11, R10, -0x10, -R11 ;  /* 0xfffffff00a0b7824 */ /* 0x000fe200078e0a0b */
[----:B------:R-:W-:Y:S01]  /*1cb0*/  LOP3.LUT R10, R7, 0x1, RZ, 0xc0, !PT ;  /* 0x00000001070a7812 */ /* 0x000fe200078ec0ff */
[----:B------:R-:W-:Y:S01]  /*1cc0*/  ULDC.64 UR10, c[0x0][0x6d0] ;  /* 0x0001b400000a7ab9 */ /* 0x000fe20000000a00 */
[----:B------:R-:W-:Y:S01]  /*1cd0*/  LOP3.LUT R12, R12, 0x40, R13, 0xf8, !PT ;  /* 0x000000400c0c7812 */ /* 0x000fe200078ef80d */
[----:B------:R-:W-:Y:S01]  /*1ce0*/  IMAD.SHL.U32 R13, R9, 0x100, RZ ;  /* 0x00000100090d7824 */ /* 0x000fe200078e00ff */
[----:B------:R-:W-:Y:S01]  /*1cf0*/  SHF.R.S32.HI R22, RZ, 0x1f, R5 ;  /* 0x0000001fff167819 */ /* 0x000fe20000011405 */
[----:B0-----:R-:W-:Y:S01]  /*1d00*/  IMAD R18, R10, -0x40, R11 ;  /* 0xffffffc00a127824 */ /* 0x001fe200078e020b */
[----:B------:R-:W-:Y:S01]  /*1d10*/  UIMAD.WIDE.U32 UR8, UR5, -0x55555555, URZ ;  /* 0xaaaaaaab050878a5 */ /* 0x000fe2000f8e003f */
[----:B------:R-:W-:Y:S01]  /*1d20*/  LOP3.LUT R9, R0, 0x3, RZ, 0xc0, !PT ;  /* 0x0000000300097812 */ /* 0x000fe200078ec0ff */
[----:B------:R-:W-:Y:S01]  /*1d30*/  USEL UR7, URZ, 0x1, !UP0 ;  /* 0x000000013f077887 */ /* 0x000fe2000c000000 */
[----:B------:R-:W-:Y:S01]  /*1d40*/  LOP3.LUT R158, R12, R13, RZ, 0xfc, !PT ;  /* 0x0000000d0c9e7212 */ /* 0x000fe200078efcff */
[----:B------:R-:W-:Y:S01]  /*1d50*/  IMAD.SHL.U32 R12, R8, 0x80, RZ ;  /* 0x00000080080c7824 */ /* 0x000fe200078e00ff */
[----:B------:R-:W-:Y:S01]  /*1d60*/  USHF.R.U32.HI UR8, URZ, 0x2, UR9 ;  /* 0x000000023f087899 */ /* 0x000fe20008011609 */
[----:B------:R-:W-:Y:S01]  /*1d70*/  IMAD R10, R22, UR10, RZ ;  /* 0x0000000a160a7c24 */ /* 0x000fe2000f8e02ff */
[----:B------:R-:W-:Y:S01]  /*1d80*/  SHF.R.S32.HI R159, RZ, 0x1f, R158 ;  /* 0x0000001fff9f7819 */ /* 0x000fe2000001149e */
[----:B------:R-:W-:Y:S01]  /*1d90*/  ULOP3.LUT UR4, UR4, UR7, URZ, 0x3c, !UPT ;  /* 0x0000000704047292 */ /* 0x000fe2000f8e3c3f */
[----:B-1----:R-:W-:Y:S01]  /*1da0*/  ISETP.GE.AND P1, PT, R12, R17, PT ;  /* 0x000000110c00720c */ /* 0x002fe20003f26270 */
[C---:B------:R-:W-:Y:S01]  /*1db0*/  IMAD R19, R5.reuse, UR11, R10 ;  /* 0x0000000b05137c24 */ /* 0x040fe2000f8e020a */
[----:B------:R-:W-:Y:S01]  /*1dc0*/  UIMAD UR5, UR8, -0x6, UR5 ;  /* 0xfffffffa080578a4 */ /* 0x000fe2000f8e0205 */
[----:B------:R-:W-:Y:S01]  /*1dd0*/  IMAD.WIDE.U32 R10, R5, UR10, R158 ;  /* 0x0000000a050a7c25 */ /* 0x000fe2000f8e009e */
[C---:B------:R-:W-:Y:S01]  /*1de0*/  ISETP.GE.OR P1, PT, R13.reuse, UR12, P1 ;  /* 0x0000000c0d007c0c */ /* 0x040fe20008f26670 */
[----:B------:R-:W-:Y:S01]  /*1df0*/  @UP1 ULOP3.LUT UR4, UR4, 0x1, UR8, 0x78, !UPT ;  /* 0x0000000104041892 */ /* 0x000fe2000f8e7808 */
[----:B------:R-:W-:Y:S01]  /*1e00*/  IADD3 R13, -R13, UR12, R18 ;  /* 0x0000000c0d0d7c10 */ /* 0x000fe2000fffe112 */
[----:B------:R-:W-:Y:S01]  /*1e10*/  IMAD R9, R9, -0x2, R17 ;  /* 0xfffffffe09097824 */ /* 0x000fe200078e0211 */
[----:B------:R-:W-:-:S02]  /*1e20*/  WARPGROUP.DEPBAR.LE gsb0, 0x0 ;  /* 0x00008000000079c5 */ /* 0x000fc40000010000 */
[----:B------:R-:W-:Y:S02]  /*1e30*/  IMAD.MOV.U32 R18, RZ, RZ, R10 ;  /* 0x000000ffff127224 */ /* 0x000fe400078e000a */
[----:B------:R-:W-:Y:S02]  /*1e40*/  IMAD.IADD R19, R11, 0x1, R19 ;  /* 0x000000010b137824 */ /* 0x000fe400078e0213 */
[----:B------:R-:W-:Y:S02]  /*1e50*/  IMAD.IADD R12, R9, 0x1, -R12 ;  /* 0x00000001090c7824 */ /* 0x000fe400078e0a0c */
[----:B------:R-:W-:Y:S01]  /*1e60*/  IMAD.MOV.U32 R10, RZ, RZ, -0x1 ;  /* 0xffffffffff0a7424 */ /* 0x000fe200078e00ff */
[----:B------:R-:W-:Y:S06]  /*1e70*/  @P1 BRA `(.L_x_25) ;  /* 0x0000008000501947 */ /* 0x000fec0003800000 */
[----:B------:R-:W0:Y:S01]  /*1e80*/  LDC.64 R156, c[0x0][0x6c8] ;  /* 0x0001b200ff9c7b82 */ /* 0x000e220000000a00 */
[----:B----45:R-:W-:Y:S01]  /*1e90*/  ISETP.NE.AND P1, PT, R15, RZ, PT ;  /* 0x000000ff0f00720c */ /* 0x030fe20003f25270 */
[----:B------:R-:W-:Y:S01]  /*1ea0*/  IMAD.WIDE R20, R8, 0x80, RZ ;  /* 0x0000008008147825 */ /* 0x000fe200078e02ff */
[----:B------:R-:W-:Y:S01]  /*1eb0*/  ISETP.GT.AND P2, PT, R13, RZ, PT ;  /* 0x000000ff0d00720c */ /* 0x000fe20003f44270 */
[----:B------:R-:W-:Y:S02]  /*1ec0*/  BSSY B0, `(.L_x_25) ;  /* 0x000080f000007945 */ /* 0x000fe40003800000 */
[----:B------:R-:W-:Y:S01]  /*1ed0*/  IMAD.SHL.U32 R11, R0, 0x2, RZ ;  /* 0x00000002000b7824 */ /* 0x000fe200078e00ff */
[----:B------:R-:W-:-:S04]  /*1ee0*/  ISETP.GT.AND P5, PT, R12, RZ, P2 ;  /* 0x000000ff0c00720c */ /* 0x000fc800017a4270 */
[----:B------:R-:W-:Y:S01]  /*1ef0*/  LOP3.LUT R11, R20, 0x6, R11, 0xf8, !PT ;  /* 0x00000006140b7812 */ /* 0x000fe200078ef80b */
[----:B0-----:R-:W-:-:S04]  /*1f00*/  IMAD R8, R21, R156, RZ ;  /* 0x0000009c15087224 */ /* 0x001fc800078e02ff */
[----:B------:R-:W-:-:S04]  /*1f10*/  IMAD.WIDE.U32 R162, R11, R156, R18 ;  /* 0x0000009c0ba27225 */ /* 0x000fc800078e0012 */
[----:B------:R-:W-:-:S04]  /*1f20*/  IMAD R9, R11, R157, R8 ;  /* 0x0000009d0b097224 */ /* 0x000fc800078e0208 */
[----:B------:R-:W-:Y:S01]  /*1f30*/  IMAD.IADD R165, R163, 0x1, R9 ;  /* 0x00000001a3a57824 */ /* 0x000fe200078e0209 */
[----:B------:R-:W-:Y:S06]  /*1f40*/  @!P1 BRA `(.L_x_26) ;  /* 0x0000006400009947 */ /* 0x000fec0003800000 */
[----:B------:R-:W0:Y:S01]  /*1f50*/  LDC.64 R154, c[0x0][0x6b0] ;  /* 0x0001ac00ff9a7b82 */ /* 0x000e220000000a00 */
[----:B------:R-:W-:Y:S01]  /*1f60*/  ULDC.64 UR8, c[0x0][0x6b8] ;  /* 0x0001ae0000087ab9 */ /* 0x000fe20000000a00 */
[----:B------:R-:W-:Y:S01]  /*1f70*/  ULDC.64 UR10, c[0x0][0x6a8] ;  /* 0x0001aa00000a7ab9 */ /* 0x000fe20000000a00 */
[----:B------:R-:W-:Y:S01]  /*1f80*/  IMAD R8, R22, UR8, RZ ;  /* 0x0000000816087c24 */ /* 0x000fe2000f8e02ff */
[----:B------:R-:W-:Y:S01]  /*1f90*/  ULDC.64 UR12, c[0x0][0x6c0] ;  /* 0x0001b000000c7ab9 */ /* 0x000fe20000000a00 */
[----:B------:R-:W-:-:S03]  /*1fa0*/  IMAD.WIDE.U32 R152, R5, UR8, R158 ;  /* 0x0000000805987c25 */ /* 0x000fc6000f8e009e */
[----:B------:R-:W1:Y:S01]  /*1fb0*/  LDC.64 R160, c[0x0][0x6b0] ;  /* 0x0001ac00ffa07b82 */ /* 0x000e620000000a00 */
[----:B------:R-:W-:Y:S02]  /*1fc0*/  IMAD R9, R5, UR9, R8 ;  /* 0x0000000905097c24 */ /* 0x000fe4000f8e0208 */
[----:B------:R-:W-:Y:S02]  /*1fd0*/  IMAD.MOV.U32 R22, RZ, RZ, R152 ;  /* 0x000000ffff167224 */ /* 0x000fe400078e0098 */
[----:B------:R-:W-:Y:S02]  /*1fe0*/  IMAD.IADD R23, R153, 0x1, R9 ;  /* 0x0000000199177824 */ /* 0x000fe400078e0209 */
[-C--:B0-----:R-:W-:Y:S02]  /*1ff0*/  IMAD R8, R21, R154.reuse, RZ ;  /* 0x0000009a15087224 */ /* 0x081fe400078e02ff */
[----:B------:R-:W-:-:S04]  /*2000*/  IMAD.WIDE.U32 R18, R11, R154, R22 ;  /* 0x0000009a0b127225 */ /* 0x000fc800078e0016 */
[----:B------:R-:W-:Y:S01]  /*2010*/  IMAD R8, R11, R155, R8 ;  /* 0x0000009b0b087224 */ /* 0x000fe200078e0208 */
[----:B------:R-:W-:-:S03]  /*2020*/  LEA R20, P1, R18, UR10, 0x2 ;  /* 0x0000000a12147c11 */ /* 0x000fc6000f8210ff */
[----:B------:R-:W-:-:S05]  /*2030*/  IMAD.IADD R17, R19, 0x1, R8 ;  /* 0x0000000113117824 */ /* 0x000fca00078e0208 */
[----:B------:R-:W-:-:S05]  /*2040*/  LEA.HI.X R21, R18, UR11, R17, 0x2, P1 ;  /* 0x0000000b12157c11 */ /* 0x000fca00088f1411 */
[----:B------:R0:W3:Y:S01]  /*2050*/  @P5 LDG.E.LTC128B R164, desc[UR14][R20.64] ;  /* 0x0000000e14a45981 */ /* 0x0000e2000c1e1920 */
[CC--:B------:R-:W-:Y:S01]  /*2060*/  IMAD.WIDE.U32 R18, R11.reuse, R154.reuse, R158 ;  /* 0x0000009a0b127225 */ /* 0x0c0fe200078e009e */
[----:B------:R-:W-:Y:S01]  /*2070*/  LEA R172, P1, R162, UR12, 0x2 ;  /* 0x0000000ca2ac7c11 */ /* 0x000fe2000f8210ff */
[----:B------:R-:W-:Y:S01]  /*2080*/  BSSY B1, `(.L_x_27) ;  /* 0x0000015000017945 */ /* 0x000fe20003800000 */
[----:B------:R-:W-:Y:S01]  /*2090*/  ISETP.GT.AND P3, PT, R12, 0x1, P2 ;  /* 0x000000010c00780c */ /* 0x000fe20001764270 */
[----:B-1----:R-:W-:Y:S01]  /*20a0*/  IMAD.WIDE.U32 R168, R11, R154, R160 ;  /* 0x0000009a0ba87225 */ /* 0x002fe200078e00a0 */
[----:B------:R-:W-:-:S03]  /*20b0*/  LEA.HI.X R173, R162, UR13, R165, 0x2, P1 ;  /* 0x0000000da2ad7c11 */ /* 0x000fc600088f14a5 */
[C---:B------:R-:W-:Y:S02]  /*20c0*/  IMAD.IADD R19, R8.reuse, 0x1, R19 ;  /* 0x0000000108137824 */ /* 0x040fe400078e0213 */
[----:B------:R-:W-:Y:S02]  /*20d0*/  IMAD.IADD R171, R8, 0x1, R169 ;  /* 0x0000000108ab7824 */ /* 0x000fe400078e02a9 */
[----:B------:R-:W-:-:S03]  /*20e0*/  IMAD.WIDE.U32 R162, R5, UR8, R18 ;  /* 0x0000000805a27c25 */ /* 0x000fc6000f8e0012 */
[----:B0-----:R-:W-:Y:S01]  /*20f0*/  LEA R20, P6, R162, UR10, 0x2 ;  /* 0x0000000aa2147c11 */ /* 0x001fe2000f8c10ff */
[----:B---3--:R-:W-:-:S04]  /*2100*/  IMAD R17, R164, R15, RZ ;  /* 0x0000000fa4117224 */ /* 0x008fc800078e02ff */
[----:B--2---:R-:W-:Y:S01]  /*2110*/  IMAD R165, R88, R16, R17 ;  /* 0x0000001058a57224 */ /* 0x004fe200078e0211 */
[----:B------:R-:W-:Y:S01]  /*2120*/  IADD3 R88, P1, R152, R168, RZ ;  /* 0x000000a898587210 */ /* 0x000fe20007f3e0ff */
[----:B------:R-:W-:-:S03]  /*2130*/  IMAD.IADD R17, R9, 0x1, R163 ;  /* 0x0000000109117824 */ /* 0x000fc600078e02a3 */
[----:B------:R0:W-:Y:S01]  /*2140*/  @P5 STG.E desc[UR14][R172.64], R165 ;  /* 0x000000a5ac005986 */ /* 0x0001e2000c10190e */
[----:B------:R-:W-:Y:S01]  /*2150*/  IMAD.X R19, R171, 0x1, R23, P1 ;  /* 0x00000001ab137824 */ /* 0x000fe200008e0617 */
[----:B------:R-:W-:Y:S02]  /*2160*/  LEA R18, P1, R88, UR10, 0x2 ;  /* 0x0000000a58127c11 */ /* 0x000fe4000f8210ff */
[----:B------:R-:W-:Y:S02]  /*2170*/  IADD3 R166, P5, R158, R168, RZ ;  /* 0x000000a89ea67210 */ /* 0x000fe40007fbe0ff */
[----:B------:R-:W-:Y:S01]  /*2180*/  LEA.HI.X R19, R88, UR11, R19, 0x2, P1 ;  /* 0x0000000b58137c11 */ /* 0x000fe200088f1413 */
[----:B------:R-:W-:Y:S01]  /*2190*/  IMAD.MOV.U32 R88, RZ, RZ, R164 ;  /* 0x000000ffff587224 */ /* 0x000fe200078e00a4 */
[----:B------:R-:W-:Y:S01]  /*21a0*/  LEA.HI.X R21, R162, UR11, R17, 0x2, P6 ;  /* 0x0000000ba2157c11 */ /* 0x000fe2000b0f1411 */
[----:B------:R-:W-:Y:S08]  /*21b0*/  @!P3 BRA `(.L_x_28) ;  /* 0x000000000004b947 */ /* 0x000ff00003800000 */
[----:B------:R1:W5:Y:S02]  /*21c0*/  LDG.E.LTC128B R88, desc[UR14][R18.64] ;  /* 0x0000000e12587981 */ /* 0x000364000c1e1920 */
.L_x_28:
[----:B------:R-:W-:Y:S05]  /*21d0*/  BSYNC B1 ;  /* 0x0000000000017941 */ /* 0x000fea0003800000 */
.L_x_27:
[----:B-----5:R-:W-:Y:S01]  /*21e0*/  IMAD R17, R88, R15, RZ ;  /* 0x0000000f58117224 */ /* 0x020fe200078e02ff */
[C---:B------:R-:W-:Y:S01]  /*21f0*/  LEA R164, P6, R156.reuse, R172, 0x2 ;  /* 0x000000ac9ca47211 */ /* 0x040fe200078c10ff */
[----:B------:R-:W-:Y:S01]  /*2200*/  IMAD.X R167, R159, 0x1, R171, P5 ;  /* 0x000000019fa77824 */ /* 0x000fe200028e06ab */
[----:B------:R-:W-:Y:S01]  /*2210*/  ISETP.GT.AND P1, PT, R13, 0x8, PT ;  /* 0x000000080d00780c */ /* 0x000fe20003f24270 */
[----:B------:R-:W-:Y:S01]  /*2220*/  IMAD R17, R89, R16, R17 ;  /* 0x0000001059117224 */ /* 0x000fe200078e0211 */
[----:B0-----:R-:W-:Y:S01]  /*2230*/  LEA.HI.X R165, R156, R173, R157, 0x2, P6 ;  /* 0x000000ad9ca57211 */ /* 0x001fe200030f149d */
[----:B------:R-:W-:Y:S01]  /*2240*/  IMAD.WIDE.U32 R162, R5, UR8, R166 ;  /* 0x0000000805a27c25 */ /* 0x000fe2000f8e00a6 */
[----:B------:R-:W-:Y:S01]  /*2250*/  ISETP.GT.AND P6, PT, R12, RZ, P1 ;  /* 0x000000ff0c00720c */ /* 0x000fe20000fc4270 */
[----:B------:R-:W-:Y:S02]  /*2260*/  BSSY B1, `(.L_x_29) ;  /* 0x0000009000017945 */ /* 0x000fe40003800000 */
[----:B------:R0:W-:Y:S01]  /*2270*/  @P3 STG.E desc[UR14][R164.64], R17 ;  /* 0x00000011a4003986 */ /* 0x0001e2000c10190e */
[----:B------:R-:W-:-:S02]  /*2280*/  IMAD.MOV.U32 R166, RZ, RZ, R168 ;  /* 0x000000ffffa67224 */ /* 0x000fc400078e00a8 */
[----:B------:R-:W-:Y:S02]  /*2290*/  IMAD.MOV.U32 R167, RZ, RZ, R171 ;  /* 0x000000ffffa77224 */ /* 0x000fe400078e00ab */
[----:B-1----:R-:W-:Y:S02]  /*22a0*/  IMAD R18, R155, 0x7, RZ ;  /* 0x000000079b127824 */ /* 0x002fe400078e02ff */
[----:B------:R-:W-:Y:S02]  /*22b0*/  IMAD.IADD R19, R9, 0x1, R163 ;  /* 0x0000000109137824 */ /* 0x000fe400078e02a3 */
[----:B------:R-:W-:Y:S01]  /*22c0*/  IMAD.MOV.U32 R168, RZ, RZ, R88 ;  /* 0x000000ffffa87224 */ /* 0x000fe200078e0058 */
[----:B------:R-:W-:Y:S06]  /*22d0*/  @!P6 BRA `(.L_x_30) ;  /* 0x000000000004e947 */ /* 0x000fec0003800000 */
[----:B------:R1:W5:Y:S02]  /*22e0*/  LDG.E.LTC128B R168, desc[UR14][R20.64+0x20] ;  /* 0x0000200e14a87981 */ /* 0x000364000c1e1920 */
.L_x_30:
[----:B------:R-:W-:Y:S05]  /*22f0*/  BSYNC B1 ;  /* 0x0000000000017941 */ /* 0x000fea0003800000 */
.L_x_29:
[----:B------:R-:W-:Y:S01]  /*2300*/  LEA R88, P3, R162, UR10, 0x2 ;  /* 0x0000000aa2587c11 */ /* 0x000fe2000f8610ff */
[----:B0----5:R-:W-:Y:S01]  /*2310*/  IMAD R17, R168, R15, RZ ;  /* 0x0000000fa8117224 */ /* 0x021fe200078e02ff */
[----:B------:R-:W-:Y:S01]  /*2320*/  BSSY B1, `(.L_x_31) ;  /* 0x000000f000017945 */ /* 0x000fe20003800000 */
[----:B------:R-:W-:Y:S01]  /*2330*/  @P6 IMAD.MOV.U32 R163, RZ, RZ, R173 ;  /* 0x000000ffffa36224 */ /* 0x000fe200078e00ad */
[----:B------:R-:W-:Y:S01]  /*2340*/  LEA.HI.X R89, R162, UR11, R19, 0x2, P3 ;  /* 0x0000000ba2597c11 */ /* 0x000fe200098f1413 */
[----:B------:R-:W-:Y:S01]  /*2350*/  IMAD R17, R90, R16, R17 ;  /* 0x000000105a117224 */ /* 0x000fe200078e0211 */
[----:B------:R-:W-:Y:S01]  /*2360*/  ISETP.GT.AND P3, PT, R12, 0x8, P2 ;  /* 0x000000080c00780c */ /* 0x000fe20001764270 */
[----:B------:R-:W-:Y:S02]  /*2370*/  @P6 IMAD.MOV.U32 R162, RZ, RZ, R172 ;  /* 0x000000ffffa26224 */ /* 0x000fe400078e00ac */
[----:B------:R-:W-:-:S03]  /*2380*/  IMAD.WIDE.U32 R176, R154, 0x7, R166 ;  /* 0x000000079ab07825 */ /* 0x000fc600078e00a6 */
[----:B------:R0:W-:Y:S01]  /*2390*/  @P6 STG.E desc[UR14][R162.64+0x20], R17 ;  /* 0x00002011a2006986 */ /* 0x0001e2000c10190e */
[----:B------:R-:W-:Y:S01]  /*23a0*/  ISETP.GT.AND P6, PT, R12, 0x1, P1 ;  /* 0x000000010c00780c */ /* 0x000fe20000fc4270 */
[----:B------:R-:W-:Y:S01]  /*23b0*/  IMAD.IADD R171, R177, 0x1, R18 ;  /* 0x00000001b1ab7824 */ /* 0x000fe200078e0212 */
[----:B------:R-:W-:-:S05]  /*23c0*/  IADD3 R19, P5, R152, R176, RZ ;  /* 0x000000b098137210 */ /* 0x000fca0007fbe0ff */
[----:B------:R-:W-:Y:S01]  /*23d0*/  IMAD.X R90, R171, 0x1, R23, P5 ;  /* 0x00000001ab5a7824 */ /* 0x000fe200028e0617 */
[----:B------:R-:W-:-:S05]  /*23e0*/  LEA R166, P5, R19, UR10, 0x2 ;  /* 0x0000000a13a67c11 */ /* 0x000fca000f8a10ff */
[----:B0-----:R-:W-:Y:S08]  /*23f0*/  @!P6 BRA `(.L_x_32) ;  /* 0x000000000004e947 */ /* 0x001ff00003800000 */
[----:B------:R0:W5:Y:S02]  /*2400*/  LDG.E.LTC128B R168, desc[UR14][R88.64+0x20] ;  /* 0x0000200e58a87981 */ /* 0x000164000c1e1920 */
.L_x_32:
[----:B------:R-:W-:Y:S05]  /*2410*/  BSYNC B1 ;  /* 0x0000000000017941 */ /* 0x000fea0003800000 */
.L_x_31:
[----:B-----5:R-:W-:Y:S01]  /*2420*/  IMAD R17, R168, R15, RZ ;  /* 0x0000000fa8117224 */ /* 0x020fe200078e02ff */
[----:B------:R-:W-:Y:S01]  /*2430*/  LEA.HI.X R167, R19, UR11, R90, 0x2, P5 ;  /* 0x0000000b13a77c11 */ /* 0x000fe2000a8f145a */
[----:B------:R-:W-:Y:S02]  /*2440*/  IMAD.MOV.U32 R178, RZ, RZ, R168 ;  /* 0x000000ffffb27224 */ /* 0x000fe400078e00a8 */
[----:B------:R-:W-:-:S05]  /*2450*/  IMAD R19, R91, R16, R17 ;  /* 0x000000105b137224 */ /* 0x000fca00078e0211 */
[----:B------:R2:W-:Y:S04]  /*2460*/  @P6 STG.E desc[UR14][R164.64+0x20], R19 ;  /* 0x00002013a4006986 */ /* 0x0005e8000c10190e */
[----:B------:R3:W4:Y:S01]  /*2470*/  @P3 LDG.E.LTC128B R178, desc[UR14][R166.64] ;  /* 0x0000000ea6b23981 */ /* 0x000722000c1e1920 */
[----:B------:R-:W-:Y:S01]  /*2480*/  IADD3 R176, P5, R176, R154, RZ ;  /* 0x0000009ab0b07210 */ /* 0x000fe20007fbe0ff */
[----:B------:R-:W-:Y:S01]  /*2490*/  IMAD.WIDE.U32 R168, R154, 0x7, R160 ;  /* 0x000000079aa87825 */ /* 0x000fe200078e00a0 */
[----:B------:R-:W-:Y:S03]  /*24a0*/  BSSY B1, `(.L_x_33) ;  /* 0x0000018000017945 */ /* 0x000fe60003800000 */
[----:B------:R-:W-:-:S02]  /*24b0*/  IMAD R17, R157, 0x1c, RZ ;  /* 0x0000001c9d117824 */ /* 0x000fc400078e02ff */
[----:B------:R-:W-:-:S04]  /*24c0*/  IMAD.WIDE.U32 R162, R156, 0x1c, R164 ;  /* 0x0000001c9ca27825 */ /* 0x000fc800078e00a4 */
[----:B------:R-:W-:Y:S01]  /*24d0*/  IMAD.X R177, R171, 0x1, R155, P5 ;  /* 0x00000001abb17824 */ /* 0x000fe200028e069b */
[----:B---3--:R-:W-:Y:S01]  /*24e0*/  IADD3 R166, P5, R168, R154, RZ ;  /* 0x0000009aa8a67210 */ /* 0x008fe20007fbe0ff */
[----:B------:R-:W-:Y:S02]  /*24f0*/  IMAD.IADD R163, R163, 0x1, R17 ;  /* 0x00000001a3a37824 */ /* 0x000fe400078e0211 */
[----:B------:R-:W-:-:S04]  /*2500*/  IMAD.IADD R169, R18, 0x1, R169 ;  /* 0x0000000112a97824 */ /* 0x000fc800078e02a9 */
[----:B------:R-:W-:Y:S01]  /*2510*/  IMAD.X R167, R169, 0x1, R155, P5 ;  /* 0x00000001a9a77824 */ /* 0x000fe200028e069b */
[----:B------:R-:W-:Y:S01]  /*2520*/  ISETP.GT.AND P5, PT, R12, 0x9, P2 ;  /* 0x000000090c00780c */ /* 0x000fe200017a4270 */
[----:B------:R-:W-:-:S04]  /*2530*/  IMAD.WIDE.U32 R90, R11, R154, R168 ;  /* 0x0000009a0b5a7225 */ /* 0x000fc800078e00a8 */
[----:B------:R-:W-:Y:S01]  /*2540*/  IMAD.WIDE.U32 R174, R11, R154, R166 ;  /* 0x0000009a0bae7225 */ /* 0x000fe200078e00a6 */
[----:B------:R-:W-:-:S04]  /*2550*/  IADD3 R170, P6, R158, R90, RZ ;  /* 0x0000005a9eaa7210 */ /* 0x000fc80007fde0ff */
[----:B------:R-:W-:Y:S02]  /*2560*/  IADD3.X R171, R159, R8, R91, P6, !PT ;  /* 0x000000089fab7210 */ /* 0x000fe400037fe45b */
[----:B------:R-:W-:Y:S01]  /*2570*/  LEA R160, P6, R156, R164, 0x5 ;  /* 0x000000a49ca07211 */ /* 0x000fe200078c28ff */
[----:B------:R-:W-:-:S04]  /*2580*/  IMAD.WIDE.U32 R170, R5, UR8, R170 ;  /* 0x0000000805aa7c25 */ /* 0x000fc8000f8e00aa */
[----:B----4-:R-:W-:-:S04]  /*2590*/  IMAD R17, R178, R15, RZ ;  /* 0x0000000fb2117224 */ /* 0x010fc800078e02ff */
[----:B--2---:R-:W-:-:S05]  /*25a0*/  IMAD R19, R92, R16, R17 ;  /* 0x000000105c137224 */ /* 0x004fca00078e0211 */
[----:B------:R2:W-:Y:S01]  /*25b0*/  @P3 STG.E desc[UR14][R162.64], R19 ;  /* 0x00000013a2003986 */ /* 0x0005e2000c10190e */
[----:B------:R-:W-:-:S05]  /*25c0*/  IADD3 R17, P3, R176, R152, RZ ;  /* 0x00000098b0117210 */ /* 0x000fca0007f7e0ff */
[----:B------:R-:W-:Y:S01]  /*25d0*/  IMAD.X R92, R177, 0x1, R23, P3 ;  /* 0x00000001b15c7824 */ /* 0x000fe200018e0617 */
[----:B------:R-:W-:-:S04]  /*25e0*/  LEA R90, P3, R17, UR10, 0x2 ;  /* 0x0000000a115a7c11 */ /* 0x000fc8000f8610ff */
[----:B------:R-:W-:Y:S01]  /*25f0*/  LEA.HI.X R91, R17, UR11, R92, 0x2, P3 ;  /* 0x0000000b115b7c11 */ /* 0x000fe200098f145c */
[----:B--2---:R-:W-:Y:S08]  /*2600*/  @!P5 BRA `(.L_x_34) ;  /* 0x000000000004d947 */ /* 0x004ff00003800000 */
[----:B------:R2:W5:Y:S02]  /*2610*/  LDG.E.LTC128B R178, desc[UR14][R90.64] ;  /* 0x0000000e5ab27981 */ /* 0x000564000c1e1920 */
.L_x_34:
[----:B------:R-:W-:Y:S05]  /*2620*/  BSYNC B1 ;  /* 0x0000000000017941 */ /* 0x000fea0003800000 */
.L_x_33:
[----:B-----5:R-:W-:Y:S01]  /*2630*/  IMAD R17, R178, R15, RZ ;  /* 0x0000000fb2117224 */ /* 0x020fe200078e02ff */
[----:B------:R-:W-:Y:S01]  /*2640*/  LEA.HI.X R161, R156, R165, R157, 0x5, P6 ;  /* 0x000000a59ca17211 */ /* 0x000fe200030f2c9d */
[----:B------:R-:W-:Y:S01]  /*2650*/  IMAD.IADD R19, R9, 0x1, R171 ;  /* 0x0000000109137824 */ /* 0x000fe200078e02ab */
[----:B------:R-:W-:Y:S01]  /*2660*/  IADD3 R174, P6, R158, R174, RZ ;  /* 0x000000ae9eae7210 */ /* 0x000fe20007fde0ff */
[----:B------:R-:W-:Y:S01]  /*2670*/  IMAD R17, R93, R16, R17 ;  /* 0x000000105d117224 */ /* 0x000fe200078e0211 */
[----:B--2---:R-:W-:Y:S01]  /*2680*/  LEA R90, P3, R170, UR10, 0x2 ;  /* 0x0000000aaa5a7c11 */ /* 0x004fe2000f8610ff */
[----:B------:R-:W-:Y:S01]  /*2690*/  BSSY B1, `(.L_x_35) ;  /* 0x0000008000017945 */ /* 0x000fe20003800000 */
[----:B------:R-:W-:Y:S02]  /*26a0*/  IADD3.X R175, R159, R8, R175, P6, !PT ;  /* 0x000000089faf7210 */ /* 0x000fe400037fe4af */
[----:B------:R2:W-:Y:S01]  /*26b0*/  @P5 STG.E desc[UR14][R160.64], R17 ;  /* 0x00000011a0005986 */ /* 0x0005e2000c10190e */
[----:B------:R-:W-:-:S02]  /*26c0*/  ISETP.GT.AND P6, PT, R12, 0x8, P1 ;  /* 0x000000080c00780c */ /* 0x000fc40000fc4270 */
[----:B------:R-:W-:Y:S01]  /*26d0*/  LEA.HI.X R91, R170, UR11, R19, 0x2, P3 ;  /* 0x0000000baa5b7c11 */ /* 0x000fe200098f1413 */
[----:B------:R-:W-:-:S10]  /*26e0*/  IMAD.WIDE.U32 R170, R5, UR8, R174 ;  /* 0x0000000805aa7c25 */ /* 0x000fd4000f8e00ae */
[----:B--2---:R-:W-:Y:S05]  /*26f0*/  @!P6 BRA `(.L_x_36) ;  /* 0x000000000004e947 */ /* 0x004fea0003800000 */
[----:B------:R2:W5:Y:S02]  /*2700*/  LDG.E.LTC128B R178, desc[UR14][R90.64+0x20] ;  /* 0x0000200e5ab27981 */ /* 0x000564000c1e1920 */
.L_x_36:
[----:B------:R-:W-:Y:S05]  /*2710*/  BSYNC B1 ;  /* 0x0000000000017941 */ /* 0x000fea0003800000 */
.L_x_35:
[----:B------:R-:W-:Y:S01]  /*2720*/  ISETP.GT.AND P5, PT, R12, 0x9, P1 ;  /* 0x000000090c00780c */ /* 0x000fe20000fa4270 */
[----:B------:R-:W-:Y:S01]  /*2730*/  IMAD.IADD R19, R9, 0x1, R171 ;  /* 0x0000000109137824 */ /* 0x000fe200078e02ab */
[----:B------:R-:W-:Y:S01]  /*2740*/  LEA R92, P3, R170, UR10, 0x2 ;  /* 0x0000000aaa5c7c11 */ /* 0x000fe2000f8610ff */
[----:B------:R-:W-:Y:S01]  /*2750*/  IMAD.WIDE.U32 R176, R154, 0x7, R176 ;  /* 0x000000079ab07825 */ /* 0x000fe200078e00b0 */
[----:B------:R-:W-:Y:S02]  /*2760*/  BSSY B1, `(.L_x_37) ;  /* 0x000000c000017945 */ /* 0x000fe40003800000 */
[----:B------:R-:W-:Y:S01]  /*2770*/  LEA.HI.X R93, R170, UR11, R19, 0x2, P3 ;  /* 0x0000000baa5d7c11 */ /* 0x000fe200098f1413 */
[----:B-----5:R-:W-:Y:S01]  /*2780*/  IMAD R17, R178, R15, RZ ;  /* 0x0000000fb2117224 */ /* 0x020fe200078e02ff */
[----:B------:R-:W-:Y:S01]  /*2790*/  IADD3 R19, P3, R152, R176, RZ ;  /* 0x000000b098137210 */ /* 0x000fe20007f7e0ff */
[----:B------:R-:W-:Y:S02]  /*27a0*/  IMAD.IADD R180, R18, 0x1, R177 ;  /* 0x0000000112b47824 */ /* 0x000fe400078e02b1 */
[----:B------:R-:W-:-:S02]  /*27b0*/  IMAD R17, R94, R16, R17 ;  /* 0x000000105e117224 */ /* 0x000fc400078e0211 */
[----:B------:R-:W-:Y:S01]  /*27c0*/  IMAD.X R94, R180, 0x1, R23, P3 ;  /* 0x00000001b45e7824 */ /* 0x000fe200018e0617 */
[----:B------:R-:W-:Y:S02]  /*27d0*/  LEA R170, P3, R19, UR10, 0x2 ;  /* 0x0000000a13aa7c11 */ /* 0x000fe4000f8610ff */
[----:B------:R3:W-:Y:S01]  /*27e0*/  @P6 STG.E desc[UR14][R162.64+0x20], R17 ;  /* 0x00002011a2006986 */ /* 0x0007e2000c10190e */
[----:B------:R-:W-:Y:S01]  /*27f0*/  ISETP.GT.AND P6, PT, R12, 0x10, P2 ;  /* 0x000000100c00780c */ /* 0x000fe200017c4270 */
[----:B------:R-:W-:-:S12]  /*2800*/  @!P5 BRA `(.L_x_38) ;  /* 0x000000000004d947 */ /* 0x000fd80003800000 */
[----:B------:R4:W5:Y:S02]  /*2810*/  LDG.E.LTC128B R178, desc[UR14][R92.64+0x20] ;  /* 0x0000200e5cb27981 */ /* 0x000964000c1e1920 */
.L_x_38:
[----:B------:R-:W-:Y:S05]  /*2820*/  BSYNC B1 ;  /* 0x0000000000017941 */ /* 0x000fea0003800000 */
.L_x_37:
[----:B---3-5:R-:W-:Y:S01]  /*2830*/  IMAD R17, R178, R15, RZ ;  /* 0x0000000fb2117224 */ /* 0x028fe200078e02ff */
[----:B------:R-:W-:Y:S01]  /*2840*/  LEA.HI.X R171, R19, UR11, R94, 0x2, P3 ;  /* 0x0000000b13ab7c11 */ /* 0x000fe200098f145e */
[----:B------:R-:W-:Y:S02]  /*2850*/  IMAD.MOV.U32 R182, RZ, RZ, R178 ;  /* 0x000000ffffb67224 */ /* 0x000fe400078e00b2 */
[----:B------:R-:W-:-:S05]  /*2860*/  IMAD R17, R95, R16, R17 ;  /* 0x000000105f117224 */ /* 0x000fca00078e0211 */
[----:B------:R3:W-:Y:S04]  /*2870*/  @P5 STG.E desc[UR14][R160.64+0x20], R17 ;  /* 0x00002011a0005986 */ /* 0x0007e8000c10190e */
[----:B------:R0:W3:Y:S01]  /*2880*/  @P6 LDG.E.LTC128B R182, desc[UR14][R170.64] ;  /* 0x0000000eaab66981 */ /* 0x0000e2000c1e1920 */
[----:B------:R-:W-:Y:S01]  /*2890*/  IMAD.WIDE.U32 R168, R154, 0x7, R168 ;  /* 0x000000079aa87825 */ /* 0x000fe200078e00a8 */
[C---:B------:R-:W-:Y:S01]  /*28a0*/  SHF.L.U64.HI R183, R156.reuse, 0x6, R157 ;  /* 0x000000069cb77819 */ /* 0x040fe2000001029d */
[----:B------:R-:W-:Y:S02]  /*28b0*/  BSSY B1, `(.L_x_39) ;  /* 0x000001b000017945 */ /* 0x000fe40003800000 */
[----:B------:R-:W-:Y:S01]  /*28c0*/  IMAD.SHL.U32 R19, R156, 0x40, RZ ;  /* 0x000000409c137824 */ /* 0x000fe200078e00ff */
[----:B------:R-:W-:Y:S01]  /*28d0*/  IADD3 R174, P3, R168, R154, RZ ;  /* 0x0000009aa8ae7210 */ /* 0x000fe20007f7e0ff */
[----:B------:R-:W-:-:S03]  /*28e0*/  IMAD.WIDE.U32 R166, R154, 0x7, R166 ;  /* 0x000000079aa67825 */ /* 0x000fc600078e00a6 */
[----:B------:R-:W-:Y:S02]  /*28f0*/  IADD3.X R175, R155, R18, R169, P3, !PT ;  /* 0x000000129baf7210 */ /* 0x000fe40001ffe4a9 */
[----:B------:R-:W-:Y:S01]  /*2900*/  IADD3 R168, P3, R19, R172, RZ ;  /* 0x000000ac13a87210 */ /* 0x000fe20007f7e0ff */
[----:B------:R-:W-:-:S04]  /*2910*/  IMAD.WIDE.U32 R94, R11, R154, R174 ;  /* 0x0000009a0b5e7225 */ /* 0x000fc800078e00ae */
[----:B------:R-:W-:Y:S01]  /*2920*/  IMAD.X R169, R183, 0x1, R173, P3 ;  /* 0x00000001b7a97824 */ /* 0x000fe200018e06ad */
[----:B------:R-:W-:Y:S02]  /*2930*/  IADD3 R176, P3, R176, R154, RZ ;  /* 0x0000009ab0b07210 */ /* 0x000fe40007f7e0ff */
[----:B------:R-:W-:-:S03]  /*2940*/  IADD3 R178, P5, R158, R94, RZ ;  /* 0x0000005e9eb27210 */ /* 0x000fc60007fbe0ff */
[----:B------:R-:W-:Y:S01]  /*2950*/  IMAD.X R177, R180, 0x1, R155, P3 ;  /* 0x00000001b4b17824 */ /* 0x000fe200018e069b */
[----:B------:R-:W-:Y:S02]  /*2960*/  IADD3.X R179, R159, R8, R95, P5, !PT ;  /* 0x000000089fb37210 */ /* 0x000fe40002ffe45f */
[----:B0-----:R-:W-:Y:S02]  /*2970*/  IADD3 R170, P5, R166, R154, RZ ;  /* 0x0000009aa6aa7210 */ /* 0x001fe40007fbe0ff */
[----:B------:R-:W-:Y:S01]  /*2980*/  ISETP.GT.AND P3, PT, R12, 0x11, P2 ;  /* 0x000000110c00780c */ /* 0x000fe20001764270 */
[----:B------:R-:W-:Y:S01]  /*2990*/  IMAD.WIDE.U32 R178, R5, UR8, R178 ;  /* 0x0000000805b27c25 */ /* 0x000fe2000f8e00b2 */
[----:B------:R-:W-:-:S03]  /*29a0*/  IADD3.X R171, R155, R18, R167, P5, !PT ;  /* 0x000000129bab7210 */ /* 0x000fc60002ffe4a7 */
[----:B------:R-:W-:-:S04]  /*29b0*/  IMAD.WIDE.U32 R180, R11, R154, R170 ;  /* 0x0000009a0bb47225 */ /* 0x000fc800078e00aa */
[----:B---3--:R-:W-:-:S04]  /*29c0*/  IMAD R17, R182, R15, RZ ;  /* 0x0000000fb6117224 */ /* 0x008fc800078e02ff */
[----:B------:R-:W-:Y:S01]  /*29d0*/  IMAD R185, R96, R16, R17 ;  /* 0x0000001060b97224 */ /* 0x000fe200078e0211 */
[----:B------:R-:W-:-:S04]  /*29e0*/  IADD3 R17, P5, R176, R152, RZ ;  /* 0x00000098b0117210 */ /* 0x000fc80007fbe0ff */
[----:B------:R0:W-:Y:S01]  /*29f0*/  @P6 STG.E desc[UR14][R168.64], R185 ;  /* 0x000000b9a8006986 */ /* 0x0001e2000c10190e */
[----:B------:R-:W-:Y:S01]  /*2a00*/  IMAD.X R96, R177, 0x1, R23, P5 ;  /* 0x00000001b1607824 */ /* 0x000fe200028e0617 */
[----:B------:R-:W-:Y:S02]  /*2a10*/  LEA R94, P5, R17, UR10, 0x2 ;  /* 0x0000000a115e7c11 */ /* 0x000fe4000f8a10ff */
[----:B------:R-:W-:Y:S02]  /*2a20*/  IADD3 R166, P6, R19, R164, RZ ;  /* 0x000000a413a67210 */ /* 0x000fe40007fde0ff */
[----:B------:R-:W-:Y:S01]  /*2a30*/  LEA.HI.X R95, R17, UR11, R96, 0x2, P5 ;  /* 0x0000000b115f7c11 */ /* 0x000fe2000a8f1460 */
[----:B------:R-:W-:Y:S10]  /*2a40*/  @!P3 BRA `(.L_x_40) ;  /* 0x000000000004b947 */ /* 0x000ff40003800000 */
[----:B------:R3:W5:Y:S02]  /*2a50*/  LDG.E.LTC128B R182, desc[UR14][R94.64] ;  /* 0x0000000e5eb67981 */ /* 0x000764000c1e1920 */
.L_x_40:
[----:B------:R-:W-:Y:S05]  /*2a60*/  BSYNC B1 ;  /* 0x0000000000017941 */ /* 0x000fea0003800000 */
.L_x_39:
[----:B-----5:R-:W-:Y:S01]  /*2a70*/  IMAD R17, R182, R15, RZ ;  /* 0x0000000fb6117224 */ /* 0x020fe200078e02ff */
[----:B---3--:R-:W-:Y:S01]  /*2a80*/  LEA R94, P5, R178, UR10, 0x2 ;  /* 0x0000000ab25e7c11 */ /* 0x008fe2000f8a10ff */
[----:B------:R-:W-:Y:S01]  /*2a90*/  IMAD.X R167, R183, 0x1, R165, P6 ;  /* 0x00000001b7a77824 */ /* 0x000fe200030e06a5 */
[----:B------:R-:W-:Y:S01]  /*2aa0*/  IADD3 R180, P6, R158, R180, RZ ;  /* 0x000000b49eb47210 */ /* 0x000fe20007fde0ff */
[----:B------:R-:W-:Y:S01]  /*2ab0*/  IMAD R17, R97, R16, R17 ;  /* 0x0000001061117224 */ /* 0x000fe200078e0211 */
[----:B------:R-:W-:Y:S01]  /*2ac0*/  BSSY B1, `(.L_x_41) ;  /* 0x0000009000017945 */ /* 0x000fe20003800000 */
[----:B------:R-:W-:Y:S01]  /*2ad0*/  IMAD.IADD R19, R9, 0x1, R179 ;  /* 0x0000000109137824 */ /* 0x000fe200078e02b3 */
[----:B------:R-:W-:Y:S02]  /*2ae0*/  IADD3.X R181, R159, R8, R181, P6, !PT ;  /* 0x000000089fb57210 */ /* 0x000fe400037fe4b5 */
[----:B------:R3:W-:Y:S02]  /*2af0*/  @P3 STG.E desc[UR14][R166.64], R17 ;  /* 0x00000011a6003986 */ /* 0x0007e4000c10190e */
[----:B------:R-:W-:Y:S01]  /*2b00*/  LEA.HI.X R95, R178, UR11, R19, 0x2, P5 ;  /* 0x0000000bb25f7c11 */ /* 0x000fe2000a8f1413 */
[----:B------:R-:W-:Y:S01]  /*2b10*/  IMAD.WIDE.U32 R178, R5, UR8, R180 ;  /* 0x0000000805b27c25 */ /* 0x000fe2000f8e00b4 */
[----:B------:R-:W-:-:S13]  /*2b20*/  ISETP.GT.AND P5, PT, R12, 0x10, P1 ;  /* 0x000000100c00780c */ /* 0x000fda0000fa4270 */
[----:B---3--:R-:W-:Y:S05]  /*2b30*/  @!P5 BRA `(.L_x_42) ;  /* 0x000000000004d947 */ /* 0x008fea0003800000 */
[----:B------:R3:W5:Y:S02]  /*2b40*/  LDG.E.LTC128B R182, desc[UR14][R94.64+0x20] ;  /* 0x0000200e5eb67981 */ /* 0x000764000c1e1920 */
.L_x_42:
[----:B------:R-:W-:Y:S05]  /*2b50*/  BSYNC B1 ;  /* 0x0000000000017941 */ /* 0x000fea0003800000 */
.L_x_41:
[----:B------:R-:W-:Y:S01]  /*2b60*/  ISETP.GT.AND P6, PT, R12, 0x11, P1 ;  /* 0x000000110c00780c */ /* 0x000fe20000fc4270 */
[----:B------:R-:W-:Y:S01]  /*2b70*/  IMAD.WIDE.U32 R180, R154, 0x7, R176 ;  /* 0x000000079ab47825 */ /* 0x000fe200078e00b0 */
[----:B------:R-:W-:Y:S01]  /*2b80*/  IADD3 R19, R9, R179, RZ ;  /* 0x000000b309137210 */ /* 0x000fe20007ffe0ff */
[----:B------:R-:W-:Y:S01]  /*2b90*/  BSSY B1, `(.L_x_43) ;  /* 0x000000d000017945 */ /* 0x000fe20003800000 */
[----:B------:R-:W-:Y:S01]  /*2ba0*/  LEA R96, P3, R178, UR10, 0x2 ;  /* 0x0000000ab2607c11 */ /* 0x000fe2000f8610ff */
[----:B-----5:R-:W-:Y:S02]  /*2bb0*/  IMAD R17, R182, R15, RZ ;  /* 0x0000000fb6117224 */ /* 0x020fe400078e02ff */
[----:B------:R-:W-:Y:S01]  /*2bc0*/  IMAD.IADD R186, R18, 0x1, R181 ;  /* 0x0000000112ba7824 */ /* 0x000fe200078e02b5 */
[----:B------:R-:W-:Y:S01]  /*2bd0*/  LEA.HI.X R97, R178, UR11, R19, 0x2, P3 ;  /* 0x0000000bb2617c11 */ /* 0x000fe200098f1413 */
[----:B------:R-:W-:Y:S01]  /*2be0*/  IMAD R17, R98, R16, R17 ;  /* 0x0000001062117224 */ /* 0x000fe200078e0211 */
[----:B------:R-:W-:-:S04]  /*2bf0*/  IADD3 R19, P3, R152, R180, RZ ;  /* 0x000000b498137210 */ /* 0x000fc80007f7e0ff */
[----:B------:R0:W-:Y:S01]  /*2c00*/  @P5 STG.E desc[UR14][R168.64+0x20], R17 ;  /* 0x00002011a8005986 */ /* 0x0001e2000c10190e */
[----:B------:R-:W-:Y:S01]  /*2c10*/  IMAD.X R98, R186, 0x1, R23, P3 ;  /* 0x00000001ba627824 */ /* 0x000fe200018e0617 */
[----:B------:R-:W-:Y:S02]  /*2c20*/  ISETP.GT.AND P5, PT, R12, 0x18, P2 ;  /* 0x000000180c00780c */ /* 0x000fe400017a4270 */
[----:B------:R-:W-:Y:S01]  /*2c30*/  LEA R176, P3, R19, UR10, 0x2 ;  /* 0x0000000a13b07c11 */ /* 0x000fe2000f8610ff */
[----:B------:R-:W-:-:S12]  /*2c40*/  @!P6 BRA `(.L_x_44) ;  /* 0x000000000004e947 */ /* 0x000fd80003800000 */
[----:B------:R0:W5:Y:S02]  /*2c50*/  LDG.E.LTC128B R182, desc[UR14][R96.64+0x20] ;  /* 0x0000200e60b67981 */ /* 0x000164000c1e1920 */
.L_x_44:
[----:B------:R-:W-:Y:S05]  /*2c60*/  BSYNC B1 ;  /* 0x0000000000017941 */ /* 0x000fea0003800000 */
.L_x_43:
[----:B0----5:R-:W-:Y:S01]  /*2c70*/  IMAD R17, R182, R15, RZ ;  /* 0x0000000fb6117224 */ /* 0x021fe200078e02ff */
[----:B------:R-:W-:Y:S01]  /*2c80*/  LEA.HI.X R177, R19, UR11, R98, 0x2, P3 ;  /* 0x0000000b13b17c11 */ /* 0x000fe200098f1462 */
[----:B------:R-:W-:Y:S02]  /*2c90*/  IMAD.MOV.U32 R184, RZ, RZ, R182 ;  /* 0x000000ffffb87224 */ /* 0x000fe400078e00b6 */
[----:B------:R-:W-:-:S05]  /*2ca0*/  IMAD R19, R99, R16, R17 ;  /* 0x0000001063137224 */ /* 0x000fca00078e0211 */
[----:B------:R0:W-:Y:S04]  /*2cb0*/  @P6 STG.E desc[UR14][R166.64+0x20], R19 ;  /* 0x00002013a6006986 */ /* 0x0001e8000c10190e */
[----:B------:R1:W2:Y:S01]  /*2cc0*/  @P5 LDG.E.LTC128B R184, desc[UR14][R176.64] ;  /* 0x0000000eb0b85981 */ /* 0x0002a2000c1e1920 */
[C---:B------:R-:W-:Y:S01]  /*2cd0*/  IMAD.WIDE.U32 R174, R154.reuse, 0x7, R174 ;  /* 0x000000079aae7825 */ /* 0x040fe200078e00ae */
[----:B------:R-:W-:Y:S03]  /*2ce0*/  BSSY B1, `(.L_x_45) ;  /* 0x000001a000017945 */ /* 0x000fe60003800000 */
[----:B------:R-:W-:Y:S01]  /*2cf0*/  IMAD.WIDE.U32 R182, R154, 0x7, R170 ;  /* 0x000000079ab67825 */ /* 0x000fe200078e00aa */
[----:B------:R-:W-:-:S03]  /*2d00*/  IADD3 R178, P3, R174, R154, RZ ;  /* 0x0000009aaeb27210 */ /* 0x000fc60007f7e0ff */
[----:B------:R-:W-:Y:S01]  /*2d10*/  IMAD R185, R157, 0x60, RZ ;  /* 0x000000609db97824 */ /* 0x000fe200078e02ff */
[----:B------:R-:W-:Y:S01]  /*2d20*/  IADD3.X R179, R155, R18, R175, P3, !PT ;  /* 0x000000129bb37210 */ /* 0x000fe20001ffe4af */
[----:B------:R-:W-:Y:S01]  /*2d30*/  IMAD.WIDE.U32 R170, R156, 0x60, R172 ;  /* 0x000000609caa7825 */ /* 0x000fe200078e00ac */
[----:B------:R-:W-:-:S03]  /*2d40*/  IADD3 R174, P3, R180, R154, RZ ;  /* 0x0000009ab4ae7210 */ /* 0x000fc60007f7e0ff */
[----:B------:R-:W-:Y:S01]  /*2d50*/  IMAD.WIDE.U32 R98, R11, R154, R178 ;  /* 0x0000009a0b627225 */ /* 0x000fe200078e00b2 */
[----:B------:R-:W-:-:S03]  /*2d60*/  IADD3 R17, P6, R174, R152, RZ ;  /* 0x00000098ae117210 */ /* 0x000fc60007fde0ff */
[----:B------:R-:W-:Y:S01]  /*2d70*/  IMAD.X R175, R186, 0x1, R155, P3 ;  /* 0x00000001baaf7824 */ /* 0x000fe200018e069b */
[----:B------:R-:W-:Y:S01]  /*2d80*/  IADD3 R180, P3, R158, R98, RZ ;  /* 0x000000629eb47210 */ /* 0x000fe20007f7e0ff */
[----:B------:R-:W-:Y:S02]  /*2d90*/  IMAD.IADD R171, R171, 0x1, R185 ;  /* 0x00000001abab7824 */ /* 0x000fe400078e02b9 */
[----:B------:R-:W-:Y:S01]  /*2da0*/  IMAD.X R186, R175, 0x1, R23, P6 ;  /* 0x00000001afba7824 */ /* 0x000fe200030e0617 */
[----:B------:R-:W-:Y:S02]  /*2db0*/  IADD3.X R181, R159, R8, R99, P3, !PT ;  /* 0x000000089fb57210 */ /* 0x000fe40001ffe463 */
[----:B------:R-:W-:Y:S02]  /*2dc0*/  LEA R98, P3, R17, UR10, 0x2 ;  /* 0x0000000a11627c11 */ /* 0x000fe4000f8610ff */
[----:B-1----:R-:W-:Y:S01]  /*2dd0*/  IADD3 R176, P6, R182, R154, RZ ;  /* 0x0000009ab6b07210 */ /* 0x002fe20007fde0ff */
[----:B------:R-:W-:Y:S01]  /*2de0*/  IMAD.WIDE.U32 R180, R5, UR8, R180 ;  /* 0x0000000805b47c25 */ /* 0x000fe2000f8e00b4 */
[----:B------:R-:W-:-:S02]  /*2df0*/  LEA.HI.X R99, R17, UR11, R186, 0x2, P3 ;  /* 0x0000000b11637c11 */ /* 0x000fc400098f14ba */
[----:B------:R-:W-:Y:S02]  /*2e00*/  ISETP.GT.AND P3, PT, R12, 0x19, P2 ;  /* 0x000000190c00780c */ /* 0x000fe40001764270 */
[----:B------:R-:W-:-:S03]  /*2e10*/  IADD3.X R177, R155, R18, R183, P6, !PT ;  /* 0x000000129bb17210 */ /* 0x000fc600037fe4b7 */
[----:B------:R-:W-:-:S04]  /*2e20*/  IMAD.WIDE.U32 R182, R11, R154, R176 ;  /* 0x0000009a0bb67225 */ /* 0x000fc800078e00b0 */
[----:B--2---:R-:W-:-:S04]  /*2e30*/  IMAD R17, R184, R15, RZ ;  /* 0x0000000fb8117224 */ /* 0x004fc800078e02ff */
[----:B------:R-:W-:-:S05]  /*2e40*/  IMAD R17, R100, R16, R17 ;  /* 0x0000001064117224 */ /* 0x000fca00078e0211 */
[----:B------:R0:W-:Y:S01]  /*2e50*/  @P5 STG.E desc[UR14][R170.64], R17 ;  /* 0x00000011aa005986 */ /* 0x0001e2000c10190e */
[----:B------:R-:W-:Y:S05]  /*2e60*/  @!P3 BRA `(.L_x_46) ;  /* 0x000000000004b947 */ /* 0x000fea0003800000 */
[----:B------:R1:W5:Y:S02]  /*2e70*/  LDG.E.LTC128B R184, desc[UR14][R98.64] ;  /* 0x0000000e62b87981 */ /* 0x000364000c1e1920 */
.L_x_46:
[----:B------:R-:W-:Y:S05]  /*2e80*/  BSYNC B1 ;  /* 0x0000000000017941 */ /* 0x000fea0003800000 */
.L_x_45:
[----:B-1----:R-:W-:Y:S01]  /*2e90*/  IMAD.WIDE.U32 R98, R156, 0x60, R164 ;  /* 0x000000609c627825 */ /* 0x002fe200078e00a4 */
[----:B------:R-:W-:Y:S01]  /*2ea0*/  LEA R100, P5, R180, UR10, 0x2 ;  /* 0x0000000ab4647c11 */ /* 0x000fe2000f8a10ff */
[----:B------:R-:W-:Y:S01]  /*2eb0*/  BSSY B1, `(.L_x_47) ;  /* 0x000000e000017945 */ /* 0x000fe20003800000 */
[----:B------:R-:W-:Y:S01]  /*2ec0*/  IADD3 R182, P6, R158, R182, RZ ;  /* 0x000000b69eb67210 */ /* 0x000fe20007fde0ff */
[----:B0----5:R-:W-:Y:S02]  /*2ed0*/  IMAD R17, R184, R15, RZ ;  /* 0x0000000fb8117224 */ /* 0x021fe400078e02ff */
[----:B------:R-:W-:Y:S01]  /*2ee0*/  IMAD.IADD R99, R185, 0x1, R99 ;  /* 0x00000001b9637824 */ /* 0x000fe200078e0263 */
[----:B------:R-:W-:Y:S01]  /*2ef0*/  IADD3.X R183, R159, R8, R183, P6, !PT ;  /* 0x000000089fb77210 */ /* 0x000fe200037fe4b7 */
[----:B------:R-:W-:Y:S02]  /*2f00*/  IMAD R17, R101, R16, R17 ;  /* 0x0000001065117224 */ /* 0x000fe400078e0211 */
[----:B------:R-:W-:-:S02]  /*2f10*/  IMAD.IADD R19, R9, 0x1, R181 ;  /* 0x0000000109137824 */ /* 0x000fc400078e02b5 */
[----:B------:R-:W-:Y:S01]  /*2f20*/  IMAD.MOV.U32 R186, RZ, RZ, R184 ;  /* 0x000000ffffba7224 */ /* 0x000fe200078e00b8 */
[----:B------:R0:W-:Y:S02]  /*2f30*/  @P3 STG.E desc[UR14][R98.64], R17 ;  /* 0x0000001162003986 */ /* 0x0001e4000c10190e */
[----:B------:R-:W-:Y:S01]  /*2f40*/  LEA.HI.X R101, R180, UR11, R19, 0x2, P5 ;  /* 0x0000000bb4657c11 */ /* 0x000fe2000a8f1413 */
[----:B------:R-:W-:Y:S01]  /*2f50*/  IMAD.WIDE.U32 R180, R5, UR8, R182 ;  /* 0x0000000805b47c25 */ /* 0x000fe2000f8e00b6 */
[----:B------:R-:W-:-:S13]  /*2f60*/  ISETP.GT.AND P5, PT, R12, 0x18, P1 ;  /* 0x000000180c00780c */ /* 0x000fda0000fa4270 */
[----:B0-----:R-:W-:Y:S05]  /*2f70*/  @!P5 BRA `(.L_x_48) ;  /* 0x000000000004d947 */ /* 0x001fea0003800000 */
[----:B------:R0:W5:Y:S02]  /*2f80*/  LDG.E.LTC128B R186, desc[UR14][R100.64+0x20] ;  /* 0x0000200e64ba7981 */ /* 0x000164000c1e1920 */
.L_x_48:
[----:B------:R-:W-:Y:S05]  /*2f90*/  BSYNC B1 ;  /* 0x0000000000017941 */ /* 0x000fea0003800000 */
.L_x_47:
[----:B-----5:R-:W-:Y:S01]  /*2fa0*/  IMAD R17, R186, R15, RZ ;  /* 0x0000000fba117224 */ /* 0x020fe200078e02ff */
[----:B------:R-:W-:Y:S01]  /*2fb0*/  BSSY B1, `(.L_x_49) ;  /* 0x000000f000017945 */ /* 0x000fe20003800000 */
[----:B------:R-:W-:Y:S01]  /*2fc0*/  IMAD.WIDE.U32 R184, R154, 0x7, R174 ;  /* 0x000000079ab87825 */ /* 0x000fe200078e00ae */
[----:B------:R-:W-:Y:S02]  /*2fd0*/  LEA R174, P3, R180, UR10, 0x2 ;  /* 0x0000000ab4ae7c11 */ /* 0x000fe4000f8610ff */
[----:B------:R-:W-:Y:S01]  /*2fe0*/  ISETP.GT.AND P6, PT, R12, 0x20, P2 ;  /* 0x000000200c00780c */ /* 0x000fe200017c4270 */
[----:B------:R-:W-:Y:S02]  /*2ff0*/  IMAD R17, R102, R16, R17 ;  /* 0x0000001066117224 */ /* 0x000fe400078e0211 */
[----:B------:R-:W-:Y:S02]  /*3000*/  IMAD.IADD R19, R9, 0x1, R181 ;  /* 0x0000000109137824 */ /* 0x000fe400078e02b5 */
[----:B------:R-:W-:Y:S01]  /*3010*/  IMAD.IADD R187, R18, 0x1, R185 ;  /* 0x0000000112bb7824 */ /* 0x000fe200078e02b9 */
[----:B------:R1:W-:Y:S01]  /*3020*/  @P5 STG.E desc[UR14][R170.64+0x20], R17 ;  /* 0x00002011aa005986 */ /* 0x0003e2000c10190e */
[----:B------:R-:W-:-:S02]  /*3030*/  ISETP.GT.AND P5, PT, R12, 0x19, P1 ;  /* 0x000000190c00780c */ /* 0x000fc40000fa4270 */
[----:B------:R-:W-:Y:S02]  /*3040*/  LEA.HI.X R175, R180, UR11, R19, 0x2, P3 ;  /* 0x0000000bb4af7c11 */ /* 0x000fe400098f1413 */
[----:B------:R-:W-:-:S05]  /*3050*/  IADD3 R19, P3, R152, R184, RZ ;  /* 0x000000b898137210 */ /* 0x000fca0007f7e0ff */
[----:B------:R-:W-:Y:S01]  /*3060*/  IMAD.X R102, R187, 0x1, R23, P3 ;  /* 0x00000001bb667824 */ /* 0x000fe200018e0617 */
[----:B------:R-:W-:-:S03]  /*3070*/  LEA R182, P3, R19, UR10, 0x2 ;  /* 0x0000000a13b67c11 */ /* 0x000fc6000f8610ff */
[----:B-1----:R-:W-:Y:S10]  /*3080*/  @!P5 BRA `(.L_x_50) ;  /* 0x000000000004d947 */ /* 0x002ff40003800000 */
[----:B------:R1:W5:Y:S02]  /*3090*/  LDG.E.LTC128B R186, desc[UR14][R174.64+0x20] ;  /* 0x0000200eaeba7981 */ /* 0x000364000c1e1920 */
.L_x_50:
[----:B------:R-:W-:Y:S05]  /*30a0*/  BSYNC B1 ;  /* 0x0000000000017941 */ /* 0x000fea0003800000 */
.L_x_49:
[----:B-----5:R-:W-:Y:S01]  /*30b0*/  IMAD R17, R186, R15, RZ ;  /* 0x0000000fba117224 */ /* 0x020fe200078e02ff */
[----:B------:R-:W-:Y:S01]  /*30c0*/  LEA.HI.X R183, R19, UR11, R102, 0x2, P3 ;  /* 0x0000000b13b77c11 */ /* 0x000fe200098f1466 */
[----:B------:R-:W-:Y:S02]  /*30d0*/  IMAD.MOV.U32 R192, RZ, RZ, R186 ;  /* 0x000000ffffc07224 */ /* 0x000fe400078e00ba */
[----:B------:R-:W-:-:S05]  /*30e0*/  IMAD R17, R103, R16, R17 ;  /* 0x0000001067117224 */ /* 0x000fca00078e0211 */
[----:B------:R2:W-:Y:S04]  /*30f0*/  @P5 STG.E desc[UR14][R98.64+0x20], R17 ;  /* 0x0000201162005986 */ /* 0x0005e8000c10190e */
[----:B------:R0:W2:Y:S01]  /*3100*/  @P6 LDG.E.LTC128B R192, desc[UR14][R182.64] ;  /* 0x0000000eb6c06981 */ /* 0x0000a2000c1e1920 */
        /* <DEDUP_REMOVED lines=19> */
[----:B--2---:R-:W-:-:S04]  /*3240*/  IMAD R17, R192, R15, RZ ;  /* 0x0000000fc0117224 */ /* 0x004fc800078e02ff */
        /* <DEDUP_REMOVED lines=9> */
.L_x_52:
[----:B------:R-:W-:Y:S05]  /*32e0*/  BSYNC B1 ;  /* 0x0000000000017941 */ /* 0x000fea0003800000 */
.L_x_51:
[----:B-----5:R-:W-:Y:S01]  /*32f0*/  IMAD R17, R192, R15, RZ ;  /* 0x0000000fc0117224 */ /* 0x020fe200078e02ff */
[----:B------:R-:W-:Y:S01]  /*3300*/  LEA R102, P5, R188, UR10, 0x2 ;  /* 0x0000000abc667c11 */ /* 0x000fe2000f8a10ff */
[----:B------:R-:W-:Y:S01]  /*3310*/  IMAD.X R177, R193, 0x1, R165, P6 ;  /* 0x00000001c1b17824 */ /* 0x000fe200030e06a5 */
[----:B--2---:R-:W-:Y:S01]  /*3320*/  IADD3 R186, P6, R158, R190, RZ ;  /* 0x000000be9eba7210 */ /* 0x004fe20007fde0ff */
        /* <DEDUP_REMOVED lines=8> */
[----:B--2---:R-:W-:Y:S05]  /*33b0*/  @!P5 BRA `(.L_x_54) ;  /* 0x000000000004d947 */ /* 0x004fea0003800000 */
[----:B------:R2:W5:Y:S02]  /*33c0*/  LDG.E.LTC128B R192, desc[UR14][R102.64+0x20] ;  /* 0x0000200e66c07981 */ /* 0x000564000c1e1920 */
.L_x_54:
[----:B------:R-:W-:Y:S05]  /*33d0*/  BSYNC B1 ;  /* 0x0000000000017941 */ /* 0x000fea0003800000 */
.L_x_53:
        /* <DEDUP_REMOVED lines=11> */
[----:B------:R-:W-:Y:S01]  /*3490*/  LEA R186, P3, R19, UR10, 0x2 ;  /* 0x0000000a13ba7c11 */ /* 0x000fe2000f8610ff */
[----:B------:R-:W-:Y:S01]  /*34a0*/  IMAD.MOV.U32 R190, RZ, RZ, R192 ;  /* 0x000000ffffbe7224 */ /* 0x000fe200078e00c0 */
[----:B------:R0:W-:Y:S01]  /*34b0*/  @P5 STG.E desc[UR14][R178.64+0x20], R17 ;  /* 0x00002011b2005986 */ /* 0x0001e2000c10190e */
[----:B------:R-:W-:Y:S01]  /*34c0*/  ISETP.GT.AND P5, PT, R12, 0x28, P2 ;  /* 0x000000280c00780c */ /* 0x000fe200017a4270 */
[----:B------:R-:W-:-:S12]  /*34d0*/  @!P6 BRA `(.L_x_56) ;  /* 0x000000000004e947 */ /* 0x000fd80003800000 */
[----:B------:R0:W5:Y:S02]  /*34e0*/  LDG.E.LTC128B R190, desc[UR14][R104.64+0x20] ;  /* 0x0000200e68be7981 */ /* 0x000164000c1e1920 */
.L_x_56:
[----:B------:R-:W-:Y:S05]  /*34f0*/  BSYNC B1 ;  /* 0x0000000000017941 */ /* 0x000fea0003800000 */
.L_x_55:
[----:B0----5:R-:W-:Y:S01]  /*3500*/  IMAD R17, R190, R15, RZ ;  /* 0x0000000fbe117224 */ /* 0x021fe200078e02ff */
[----:B------:R-:W-:-:S03]  /*3510*/  LEA.HI.X R187, R19, UR11, R106, 0x2, P3 ;  /* 0x0000000b13bb7c11 */ /* 0x000fc600098f146a */
[----:B------:R-:W-:-:S05]  /*3520*/  IMAD R19, R107, R16, R17 ;  /* 0x000000106b137224 */ /* 0x000fca00078e0211 */
[----:B------:R0:W-:Y:S04]  /*3530*/  @P6 STG.E desc[UR14][R176.64+0x20], R19 ;  /* 0x00002013b0006986 */ /* 0x0001e8000c10190e */
[----:B------:R1:W2:Y:S01]  /*3540*/  @P5 LDG.E.LTC128B R190, desc[UR14][R186.64] ;  /* 0x0000000ebabe5981 */ /* 0x0002a2000c1e1920 */
[C---:B------:R-:W-:Y:S01]  /*3550*/  IMAD.WIDE.U32 R180, R154.reuse, 0x7, R180 ;  /* 0x000000079ab47825 */ /* 0x040fe200078e00b4 */
[----:B------:R-:W-:Y:S03]  /*3560*/  BSSY B1, `(.L_x_57) ;  /* 0x000001a000017945 */ /* 0x000fe60003800000 */
[----:B------:R-:W-:Y:S01]  /*3570*/  IMAD.WIDE.U32 R192, R154, 0x7, R182 ;  /* 0x000000079ac07825 */ /* 0x000fe200078e00b6 */
[----:B------:R-:W-:-:S04]  /*3580*/  IADD3 R184, P3, R180, R154, RZ ;  /* 0x0000009ab4b87210 */ /* 0x000fc80007f7e0ff */
[----:B------:R-:W-:Y:S01]  /*3590*/  IADD3.X R185, R155, R18, R181, P3, !PT ;  /* 0x000000129bb97210 */ /* 0x000fe20001ffe4b5 */
[----:B------:R-:W-:Y:S01]  /*35a0*/  IMAD.WIDE.U32 R180, R156, 0xa0, R172 ;  /* 0x000000a09cb47825 */ /* 0x000fe200078e00ac */
[----:B------:R-:W-:-:S03]  /*35b0*/  IADD3 R188, P3, R188, R154, RZ ;  /* 0x0000009abcbc7210 */ /* 0x000fc60007f7e0ff */
[----:B------:R-:W-:Y:S01]  /*35c0*/  IMAD.WIDE.U32 R106, R11, R154, R184 ;  /* 0x0000009a0b6a7225 */ /* 0x000fe200078e00b8 */
[----:B------:R-:W-:-:S03]  /*35d0*/  IADD3 R17, P6, R188, R152, RZ ;  /* 0x00000098bc117210 */ /* 0x000fc60007fde0ff */
[----:B------:R-:W-:Y:S01]  /*35e0*/  IMAD.X R189, R191, 0x1, R155, P3 ;  /* 0x00000001bfbd7824 */ /* 0x000fe200018e069b */
[----:B------:R-:W-:Y:S01]  /*35f0*/  IADD3 R182, P3, R158, R106, RZ ;  /* 0x0000006a9eb67210 */ /* 0x000fe20007f7e0ff */
[----:B------:R-:W-:Y:S02]  /*3600*/  IMAD R191, R157, 0xa0, RZ ;  /* 0x000000a09dbf7824 */ /* 0x000fe400078e02ff */
[----:B------:R-:W-:Y:S01]  /*3610*/  IMAD.X R194, R189, 0x1, R23, P6 ;  /* 0x00000001bdc27824 */ /* 0x000fe200030e0617 */
[----:B------:R-:W-:Y:S01]  /*3620*/  IADD3.X R183, R159, R8, R107, P3, !PT ;  /* 0x000000089fb77210 */ /* 0x000fe20001ffe46b */
[----:B------:R-:W-:Y:S01]  /*3630*/  IMAD.IADD R181, R181, 0x1, R191 ;  /* 0x00000001b5b57824 */ /* 0x000fe200078e02bf */
        /* <DEDUP_REMOVED lines=12> */
.L_x_58:
[----:B------:R-:W-:Y:S05]  /*3700*/  BSYNC B1 ;  /* 0x0000000000017941 */ /* 0x000fea0003800000 */
.L_x_57:
        /* <DEDUP_REMOVED lines=9> */
[----:B------:R-:W-:Y:S01]  /*37a0*/  IMAD.WIDE.U32 R192, R5, UR8, R192 ;  /* 0x0000000805c07c25 */ /* 0x000fe2000f8e00c0 */
[----:B------:R0:W-:Y:S02]  /*37b0*/  @P3 STG.E desc[UR14][R106.64], R17 ;  /* 0x000000116a003986 */ /* 0x0001e4000c10190e */
[----:B------:R-:W-:Y:S02]  /*37c0*/  LEA.HI.X R109, R182, UR11, R19, 0x2, P5 ;  /* 0x0000000bb66d7c11 */ /* 0x000fe4000a8f1413 */
[----:B------:R-:W-:-:S13]  /*37d0*/  ISETP.GT.AND P5, PT, R12, 0x28, P1 ;  /* 0x000000280c00780c */ /* 0x000fda0000fa4270 */
[----:B0-----:R-:W-:Y:S05]  /*37e0*/  @!P5 BRA `(.L_x_60) ;  /* 0x000000000004d947 */ /* 0x001fea0003800000 */
[----:B------:R0:W5:Y:S02]  /*37f0*/  LDG.E.LTC128B R190, desc[UR14][R108.64+0x20] ;  /* 0x0000200e6cbe7981 */ /* 0x000164000c1e1920 */
.L_x_60:
[----:B------:R-:W-:Y:S05]  /*3800*/  BSYNC B1 ;  /* 0x0000000000017941 */ /* 0x000fea0003800000 */
.L_x_59:
        /* <DEDUP_REMOVED lines=16> */
.L_x_62:
[----:B------:R-:W-:Y:S05]  /*3910*/  BSYNC B1 ;  /* 0x0000000000017941 */ /* 0x000fea0003800000 */
.L_x_61:
[----:B-1---5:R-:W-:Y:S01]  /*3920*/  IMAD R17, R190, R15, RZ ;  /* 0x0000000fbe117224 */ /* 0x022fe200078e02ff */
[----:B------:R-:W-:Y:S01]  /*3930*/  LEA.HI.X R197, R19, UR11, R110, 0x2, P3 ;  /* 0x0000000b13c57c11 */ /* 0x000fe200098f146e */
[----:B------:R-:W-:Y:S02]  /*3940*/  IMAD.MOV.U32 R194, RZ, RZ, R190 ;  /* 0x000000ffffc27224 */ /* 0x000fe400078e00be */
[----:B------:R-:W-:-:S05]  /*3950*/  IMAD R19, R111, R16, R17 ;  /* 0x000000106f137224 */ /* 0x000fca00078e0211 */
[----:B------:R1:W-:Y:S04]  /*3960*/  @P6 STG.E desc[UR14][R106.64+0x20], R19 ;  /* 0x000020136a006986 */ /* 0x0003e8000c10190e */
[----:B------:R0:W3:Y:S01]  /*3970*/  @P5 LDG.E.LTC128B R194, desc[UR14][R196.64] ;  /* 0x0000000ec4c25981 */ /* 0x0000e2000c1e1920 */
        /* <DEDUP_REMOVED lines=13> */
[----:B0-----:R-:W-:Y:S01]  /*3a50*/  IMAD.X R196, R193, 0x1, R23, P6 ;  /* 0x00000001c1c47824 */ /* 0x001fe200030e0617 */
[----:B------:R-:W-:Y:S02]  /*3a60*/  IADD3 R188, P6, R186, R154, RZ ;  /* 0x0000009ababc7210 */ /* 0x000fe40007fde0ff */
[----:B------:R-:W-:Y:S02]  /*3a70*/  IADD3.X R111, R159, R8, R111, P3, !PT ;  /* 0x000000089f6f7210 */ /* 0x000fe40001ffe46f */
[----:B------:R-:W-:Y:S02]  /*3a80*/  LEA R186, P3, R17, UR10, 0x2 ;  /* 0x0000000a11ba7c11 */ /* 0x000fe4000f8610ff */
[----:B------:R-:W-:Y:S01]  /*3a90*/  IADD3.X R189, R155, R18, R187, P6, !PT ;  /* 0x000000129bbd7210 */ /* 0x000fe200037fe4bb */
[----:B------:R-:W-:Y:S01]  /*3aa0*/  IMAD.WIDE.U32 R110, R5, UR8, R110 ;  /* 0x00000008056e7c25 */ /* 0x000fe2000f8e006e */
[----:B------:R-:W-:-:S02]  /*3ab0*/  LEA.HI.X R187, R17, UR11, R196, 0x2, P3 ;  /* 0x0000000b11bb7c11 */ /* 0x000fc400098f14c4 */
[----:B------:R-:W-:Y:S01]  /*3ac0*/  ISETP.GT.AND P3, PT, R12, 0x31, P2 ;  /* 0x000000310c00780c */ /* 0x000fe20001764270 */
[----:B------:R-:W-:-:S04]  /*3ad0*/  IMAD.WIDE.U32 R196, R11, R154, R188 ;  /* 0x0000009a0bc47225 */ /* 0x000fc800078e00bc */
[----:B---3--:R-:W-:-:S04]  /*3ae0*/  IMAD R17, R194, R15, RZ ;  /* 0x0000000fc2117224 */ /* 0x008fc800078e02ff */
[----:B------:R-:W-:-:S05]  /*3af0*/  IMAD R17, R112, R16, R17 ;  /* 0x0000001070117224 */ /* 0x000fca00078e0211 */
[----:B------:R1:W-:Y:S01]  /*3b00*/  @P5 STG.E desc[UR14][R184.64], R17 ;  /* 0x00000011b8005986 */ /* 0x0003e2000c10190e */
[----:B------:R-:W-:Y:S05]  /*3b10*/  @!P3 BRA `(.L_x_64) ;  /* 0x000000000004b947 */ /* 0x000fea0003800000 */
[----:B------:R0:W5:Y:S02]  /*3b20*/  LDG.E.LTC128B R194, desc[UR14][R186.64] ;  /* 0x0000000ebac27981 */ /* 0x000164000c1e1920 */
.L_x_64:
[----:B------:R-:W-:Y:S05]  /*3b30*/  BSYNC B1 ;  /* 0x0000000000017941 */ /* 0x000fea0003800000 */
.L_x_63:
[----:B-1----:R-:W-:Y:S01]  /*3b40*/  IMAD.IADD R19, R9, 0x1, R111 ;  /* 0x0000000109137824 */ /* 0x002fe200078e026f */
[----:B------:R-:W-:Y:S01]  /*3b50*/  LEA R112, P5, R110, UR10, 0x2 ;  /* 0x0000000a6e707c11 */ /* 0x000fe2000f8a10ff */
[----:B-----5:R-:W-:Y:S01]  /*3b60*/  IMAD R17, R194, R15, RZ ;  /* 0x0000000fc2117224 */ /* 0x020fe200078e02ff */
[----:B------:R-:W-:Y:S01]  /*3b70*/  IADD3 R198, P6, R158, R196, RZ ;  /* 0x000000c49ec67210 */ /* 0x000fe20007fde0ff */
[----:B0-----:R-:W-:Y:S01]  /*3b80*/  IMAD.WIDE.U32 R186, R156, 0xc0, R164 ;  /* 0x000000c09cba7825 */ /* 0x001fe200078e00a4 */
[----:B------:R-:W-:Y:S02]  /*3b90*/  BSSY B1, `(.L_x_65) ;  /* 0x000000b000017945 */ /* 0x000fe40003800000 */
[----:B------:R-:W-:Y:S01]  /*3ba0*/  IADD3.X R199, R159, R8, R197, P6, !PT ;  /* 0x000000089fc77210 */ /* 0x000fe200037fe4c5 */
[----:B------:R-:W-:Y:S01]  /*3bb0*/  IMAD R17, R113, R16, R17 ;  /* 0x0000001071117224 */ /* 0x000fe200078e0211 */
[----:B------:R-:W-:Y:S01]  /*3bc0*/  LEA.HI.X R113, R110, UR11, R19, 0x2, P5 ;  /* 0x0000000b6e717c11 */ /* 0x000fe2000a8f1413 */
[----:B------:R-:W-:Y:S01]  /*3bd0*/  IMAD.IADD R111, R195, 0x1, R187 ;  /* 0x00000001c36f7824 */ /* 0x000fe200078e02bb */
[----:B------:R-:W-:Y:S01]  /*3be0*/  ISETP.GT.AND P5, PT, R12, 0x30, P1 ;  /* 0x000000300c00780c */ /* 0x000fe20000fa4270 */
[----:B------:R-:W-:-:S02]  /*3bf0*/  IMAD.MOV.U32 R110, RZ, RZ, R186 ;  /* 0x000000ffff6e7224 */ /* 0x000fc400078e00ba */
[----:B------:R-:W-:-:S03]  /*3c00*/  IMAD.WIDE.U32 R198, R5, UR8, R198 ;  /* 0x0000000805c67c25 */ /* 0x000fc6000f8e00c6 */
[----:B------:R0:W-:Y:S07]  /*3c10*/  @P3 STG.E desc[UR14][R110.64], R17 ;  /* 0x000000116e003986 */ /* 0x0001ee000c10190e */
[----:B------:R-:W-:Y:S05]  /*3c20*/  @!P5 BRA `(.L_x_66) ;  /* 0x000000000004d947 */ /* 0x000fea0003800000 */
[----:B------:R1:W5:Y:S02]  /*3c30*/  LDG.E.LTC128B R194, desc[UR14][R112.64+0x20] ;  /* 0x0000200e70c27981 */ /* 0x000364000c1e1920 */
.L_x_66:
[----:B------:R-:W-:Y:S05]  /*3c40*/  BSYNC B1 ;  /* 0x0000000000017941 */ /* 0x000fea0003800000 */
.L_x_65:
[----:B------:R-:W-:Y:S01]  /*3c50*/  ISETP.GT.AND P6, PT, R12, 0x31, P1 ;  /* 0x000000310c00780c */ /* 0x000fe20000fc4270 */
[----:B------:R-:W-:Y:S01]  /*3c60*/  IMAD.IADD R19, R9, 0x1, R199 ;  /* 0x0000000109137824 */ /* 0x000fe200078e02c7 */
[----:B------:R-:W-:Y:S01]  /*3c70*/  LEA R186, P3, R198, UR10, 0x2 ;  /* 0x0000000ac6ba7c11 */ /* 0x000fe2000f8610ff */
[----:B------:R-:W-:Y:S01]  /*3c80*/  IMAD.WIDE.U32 R196, R154, 0x7, R192 ;  /* 0x000000079ac47825 */ /* 0x000fe200078e00c0 */
[----:B------:R-:W-:Y:S02]  /*3c90*/  BSSY B1, `(.L_x_67) ;  /* 0x000000c000017945 */ /* 0x000fe40003800000 */
[----:B------:R-:W-:Y:S01]  /*3ca0*/  LEA.HI.X R187, R198, UR11, R19, 0x2, P3 ;  /* 0x0000000bc6bb7c11 */ /* 0x000fe200098f1413 */
[----:B0----5:R-:W-:Y:S01]  /*3cb0*/  IMAD R17, R194, R15, RZ ;  /* 0x0000000fc2117224 */ /* 0x021fe200078e02ff */
        /* <DEDUP_REMOVED lines=9> */
.L_x_68:
[----:B------:R-:W-:Y:S05]  /*3d50*/  BSYNC B1 ;  /* 0x0000000000017941 */ /* 0x000fea0003800000 */
.L_x_67:
[----:B0----5:R-:W-:Y:S01]  /*3d60*/  IMAD R17, R194, R15, RZ ;  /* 0x0000000fc2117224 */ /* 0x021fe200078e02ff */
[----:B------:R-:W-:-:S03]  /*3d70*/  LEA.HI.X R199, R19, UR11, R114, 0x2, P3 ;  /* 0x0000000b13c77c11 */ /* 0x000fc600098f1472 */
[----:B------:R-:W-:-:S05]  /*3d80*/  IMAD R19, R115, R16, R17 ;  /* 0x0000001073137224 */ /* 0x000fca00078e0211 */
[----:B------:R0:W-:Y:S04]  /*3d90*/  @P6 STG.E desc[UR14][R110.64+0x20], R19 ;  /* 0x000020136e006986 */ /* 0x0001e8000c10190e */
[----:B------:R1:W2:Y:S01]  /*3da0*/  @P5 LDG.E.LTC128B R194, desc[UR14][R198.64] ;  /* 0x0000000ec6c25981 */ /* 0x0002a2000c1e1920 */
[----:B------:R-:W-:Y:S01]  /*3db0*/  IMAD.WIDE.U32 R190, R154, 0x7, R190 ;  /* 0x000000079abe7825 */ /* 0x000fe200078e00be */
[----:B------:R-:W-:Y:S02]  /*3dc0*/  BSSY B1, `(.L_x_69) ;  /* 0x000001a000017945 */ /* 0x000fe40003800000 */
[----:B------:R-:W-:-:S04]  /*3dd0*/  IADD3 R192, P3, R190, R154, RZ ;  /* 0x0000009abec07210 */ /* 0x000fc80007f7e0ff */
[----:B------:R-:W-:Y:S02]  /*3de0*/  IADD3.X R193, R155, R18, R191, P3, !PT ;  /* 0x000000129bc17210 */ /* 0x000fe40001ffe4bf */
[----:B------:R-:W-:Y:S01]  /*3df0*/  IADD3 R190, P3, R196, R154, RZ ;  /* 0x0000009ac4be7210 */ /* 0x000fe20007f7e0ff */
[----:B------:R-:W-:-:S03]  /*3e00*/  IMAD.WIDE.U32 R196, R154, 0x7, R188 ;  /* 0x000000079ac47825 */ /* 0x000fc600078e00bc */
[----:B------:R-:W-:Y:S01]  /*3e10*/  IADD3.X R191, R195, R155, RZ, P3, !PT ;  /* 0x0000009bc3bf7210 */ /* 0x000fe20001ffe4ff */
[----:B------:R-:W-:Y:S01]  /*3e20*/  IMAD.WIDE.U32 R114, R11, R154, R192 ;  /* 0x0000009a0b727225 */ /* 0x000fe200078e00c0 */
[----:B------:R-:W-:-:S03]  /*3e30*/  IADD3 R17, P6, R190, R152, RZ ;  /* 0x00000098be117210 */ /* 0x000fc60007fde0ff */
[----:B------:R-:W-:Y:S01]  /*3e40*/  IMAD R195, R157, 0xe0, RZ ;  /* 0x000000e09dc37824 */ /* 0x000fe200078e02ff */
[----:B------:R-:W-:Y:S01]  /*3e50*/  IADD3 R114, P3, R158, R114, RZ ;  /* 0x000000729e727210 */ /* 0x000fe20007f7e0ff */
[----:B------:R-:W-:Y:S01]  /*3e60*/  IMAD.X R200, R191, 0x1, R23, P6 ;  /* 0x00000001bfc87824 */ /* 0x000fe200030e0617 */
[----:B------:R-:W-:Y:S01]  /*3e70*/  IADD3 R196, P6, R196, R154, RZ ;  /* 0x0000009ac4c47210 */ /* 0x000fe20007fde0ff */
[----:B------:R-:W-:Y:S01]  /*3e80*/  IMAD.WIDE.U32 R188, R156, 0xe0, R172 ;  /* 0x000000e09cbc7825 */ /* 0x000fe200078e00ac */
[----:B------:R-:W-:Y:S02]  /*3e90*/  IADD3.X R115, R159, R8, R115, P3, !PT ;  /* 0x000000089f737210 */ /* 0x000fe40001ffe473 */
[----:B-1----:R-:W-:Y:S01]  /*3ea0*/  LEA R198, P3, R17, UR10, 0x2 ;  /* 0x0000000a11c67c11 */ /* 0x002fe2000f8610ff */
[----:B------:R-:W-:Y:S01]  /*3eb0*/  IMAD.IADD R189, R189, 0x1, R195 ;  /* 0x00000001bdbd7824 */ /* 0x000fe200078e02c3 */
[----:B------:R-:W-:Y:S01]  /*3ec0*/  IADD3.X R197, R155, R18, R197, P6, !PT ;  /* 0x000000129bc57210 */ /* 0x000fe200037fe4c5 */
[----:B------:R-:W-:Y:S01]  /*3ed0*/  IMAD.WIDE.U32 R114, R5, UR8, R114 ;  /* 0x0000000805727c25 */ /* 0x000fe2000f8e0072 */
[----:B------:R-:W-:-:S02]  /*3ee0*/  LEA.HI.X R199, R17, UR11, R200, 0x2, P3 ;  /* 0x0000000b11c77c11 */ /* 0x000fc400098f14c8 */
[----:B------:R-:W-:Y:S01]  /*3ef0*/  ISETP.GT.AND P3, PT, R12, 0x39, P2 ;  /* 0x000000390c00780c */ /* 0x000fe20001764270 */
[----:B------:R-:W-:-:S04]  /*3f00*/  IMAD.WIDE.U32 R200, R11, R154, R196 ;  /* 0x0000009a0bc87225 */ /* 0x000fc800078e00c4 */
[----:B--2---:R-:W-:-:S04]  /*3f10*/  IMAD R17, R194, R15, RZ ;  /* 0x0000000fc2117224 */ /* 0x004fc800078e02ff */
[----:B------:R-:W-:-:S05]  /*3f20*/  IMAD R17, R116, R16, R17 ;  /* 0x0000001074117224 */ /* 0x000fca00078e0211 */
[----:B------:R0:W-:Y:S01]  /*3f30*/  @P5 STG.E desc[UR14][R188.64], R17 ;  /* 0x00000011bc005986 */ /* 0x0001e2000c10190e */
[----:B------:R-:W-:Y:S05]  /*3f40*/  @!P3 BRA `(.L_x_70) ;  /* 0x000000000004b947 */ /* 0x000fea0003800000 */
[----:B------:R1:W5:Y:S02]  /*3f50*/  LDG.E.LTC128B R194, desc[UR14][R198.64] ;  /* 0x0000000ec6c27981 */ /* 0x000364000c1e1920 */
.L_x_70:
[----:B------:R-:W-:Y:S05]  /*3f60*/  BSYNC B1 ;  /* 0x0000000000017941 */ /* 0x000fea0003800000 */
.L_x_69:
[----:B0-----:R-:W-:Y:S01]  /*3f70*/  IMAD.IADD R19, R9, 0x1, R115 ;  /* 0x0000000109137824 */ /* 0x001fe200078e0273 */
[----:B------:R-:W-:Y:S01]  /*3f80*/  LEA R116, P5, R114, UR10, 0x2 ;  /* 0x0000000a72747c11 */ /* 0x000fe2000f8a10ff */
[----:B-----5:R-:W-:Y:S01]  /*3f90*/  IMAD R17, R194, R15, RZ ;  /* 0x0000000fc2117224 */ /* 0x020fe200078e02ff */
[----:B------:R-:W-:Y:S01]  /*3fa0*/  IADD3 R200, P6, R158, R200, RZ ;  /* 0x000000c89ec87210 */ /* 0x000fe20007fde0ff */
[----:B-1----:R-:W-:Y:S01]  /*3fb0*/  IMAD.WIDE.U32 R198, R156, 0xe0, R164 ;  /* 0x000000e09cc67825 */ /* 0x002fe200078e00a4 */
        /* <DEDUP_REMOVED lines=11> */
.L_x_72:
[----:B------:R-:W-:Y:S05]  /*4070*/  BSYNC B1 ;  /* 0x0000000000017941 */ /* 0x000fea0003800000 */
.L_x_71:
[----:B0----5:R-:W-:Y:S01]  /*4080*/  IMAD R17, R194, R15, RZ ;  /* 0x0000000fc2117224 */ /* 0x021fe200078e02ff */
[----:B------:R-:W-:Y:S01]  /*4090*/  BSSY B1, `(.L_x_73) ;  /* 0x000000f000017945 */ /* 0x000fe20003800000 */
[----:B------:R-:W-:Y:S01]  /*40a0*/  IMAD.WIDE.U32 R200, R154, 0x7, R190 ;  /* 0x000000079ac87825 */ /* 0x000fe200078e00be */
[----:B------:R-:W-:-:S03]  /*40b0*/  LEA R190, P3, R198, UR10, 0x2 ;  /* 0x0000000ac6be7c11 */ /* 0x000fc6000f8610ff */
[----:B------:R-:W-:Y:S02]  /*40c0*/  IMAD R17, R118, R16, R17 ;  /* 0x0000001076117224 */ /* 0x000fe400078e0211 */
[----:B------:R-:W-:Y:S02]  /*40d0*/  IMAD.IADD R19, R9, 0x1, R199 ;  /* 0x0000000109137824 */ /* 0x000fe400078e02c7 */
[----:B------:R-:W-:Y:S01]  /*40e0*/  IMAD.IADD R206, R18, 0x1, R201 ;  /* 0x0000000112ce7824 */ /* 0x000fe200078e02c9 */
[----:B------:R0:W-:Y:S01]  /*40f0*/  @P6 STG.E desc[UR14][R188.64+0x20], R17 ;  /* 0x00002011bc006986 */ /* 0x0001e2000c10190e */
[----:B------:R-:W-:Y:S02]  /*4100*/  ISETP.GT.AND P6, PT, R12, 0x39, P1 ;  /* 0x000000390c00780c */ /* 0x000fe40000fc4270 */
[----:B------:R-:W-:Y:S02]  /*4110*/  LEA.HI.X R191, R198, UR11, R19, 0x2, P3 ;  /* 0x0000000bc6bf7c11 */ /* 0x000fe400098f1413 */
[----:B------:R-:W-:-:S02]  /*4120*/  IADD3 R19, P5, R152, R200, RZ ;  /* 0x000000c898137210 */ /* 0x000fc40007fbe0ff */
[----:B------:R-:W-:-:S03]  /*4130*/  ISETP.GT.AND P3, PT, R12, 0x40, P2 ;  /* 0x000000400c00780c */ /* 0x000fc60001764270 */
[----:B------:R-:W-:Y:S01]  /*4140*/  IMAD.X R118, R206, 0x1, R23, P5 ;  /* 0x00000001ce767824 */ /* 0x000fe200028e0617 */
[----:B------:R-:W-:-:S03]  /*4150*/  LEA R204, P5, R19, UR10, 0x2 ;  /* 0x0000000a13cc7c11 */ /* 0x000fc6000f8a10ff */
[----:B0-----:R-:W-:Y:S10]  /*4160*/  @!P6 BRA `(.L_x_74) ;  /* 0x000000000004e947 */ /* 0x001ff40003800000 */
[----:B------:R0:W5:Y:S02]  /*4170*/  LDG.E.LTC128B R194, desc[UR14][R190.64+0x20] ;  /* 0x0000200ebec27981 */ /* 0x000164000c1e1920 */
.L_x_74:
[----:B------:R-:W-:Y:S05]  /*4180*/  BSYNC B1 ;  /* 0x0000000000017941 */ /* 0x000fea0003800000 */
.L_x_73:
[----:B-----5:R-:W-:Y:S01]  /*4190*/  IMAD R17, R194, R15, RZ ;  /* 0x0000000fc2117224 */ /* 0x020fe200078e02ff */
[----:B------:R-:W-:Y:S01]  /*41a0*/  LEA.HI.X R205, R19, UR11, R118, 0x2, P5 ;  /* 0x0000000b13cd7c11 */ /* 0x000fe2000a8f1476 */
[----:B------:R-:W-:Y:S02]  /*41b0*/  IMAD.MOV.U32 R202, RZ, RZ, R194 ;  /* 0x000000ffffca7224 */ /* 0x000fe400078e00c2 */
[----:B------:R-:W-:-:S05]  /*41c0*/  IMAD R19, R119, R16, R17 ;  /* 0x0000001077137224 */ /* 0x000fca00078e0211 */
[----:B------:R2:W-:Y:S04]  /*41d0*/  @P6 STG.E desc[UR14][R114.64+0x20], R19 ;  /* 0x0000201372006986 */ /* 0x0005e8000c10190e */
[----:B------:R1:W3:Y:S01]  /*41e0*/  @P3 LDG.E.LTC128B R202, desc[UR14][R204.64] ;  /* 0x0000000eccca3981 */ /* 0x0002e2000c1e1920 */
[C---:B------:R-:W-:Y:S01]  /*41f0*/  IMAD.SHL.U32 R17, R156.reuse, 0x100, RZ ;  /* 0x000001009c117824 */ /* 0x040fe200078e00ff */
[----:B------:R-:W-:Y:S01]  /*4200*/  SHF.L.U64.HI R203, R156, 0x8, R157 ;  /* 0x000000089ccb7819 */ /* 0x000fe2000001029d */
[C---:B------:R-:W-:Y:S01]  /*4210*/  IMAD.WIDE.U32 R192, R154.reuse, 0x7, R192 ;  /* 0x000000079ac07825 */ /* 0x040fe200078e00c0 */
[----:B------:R-:W-:Y:S02]  /*4220*/  BSSY B1, `(.L_x_75) ;  /* 0x000001b000017945 */ /* 0x000fe40003800000 */
[----:B------:R-:W-:Y:S01]  /*4230*/  IADD3 R194, P5, R17, R172, RZ ;  /* 0x000000ac11c27210 */ /* 0x000fe20007fbe0ff */
[----:B------:R-:W-:Y:S01]  /*4240*/  IMAD.WIDE.U32 R196, R154, 0x7, R196 ;  /* 0x000000079ac47825 */ /* 0x000fe200078e00c4 */
[----:B------:R-:W-:-:S03]  /*4250*/  IADD3 R198, P6, R192, R154, RZ ;  /* 0x0000009ac0c67210 */ /* 0x000fc60007fde0ff */
[----:B------:R-:W-:Y:S01]  /*4260*/  IMAD.X R195, R203, 0x1, R173, P5 ;  /* 0x00000001cbc37824 */ /* 0x000fe200028e06ad */
[----:B------:R-:W-:Y:S02]  /*4270*/  IADD3 R200, P5, R200, R154, RZ ;  /* 0x0000009ac8c87210 */ /* 0x000fe40007fbe0ff */
[----:B------:R-:W-:Y:S02]  /*4280*/  IADD3.X R199, R155, R18, R193, P6, !PT ;  /* 0x000000129bc77210 */ /* 0x000fe400037fe4c1 */
[----:B------:R-:W-:Y:S01]  /*4290*/  IADD3 R192, P6, R17, R164, RZ ;  /* 0x000000a411c07210 */ /* 0x000fe20007fde0ff */
[----:B------:R-:W-:Y:S01]  /*42a0*/  IMAD.X R201, R206, 0x1, R155, P5 ;  /* 0x00000001cec97824 */ /* 0x000fe200028e069b */
[----:B--2---:R-:W-:Y:S01]  /*42b0*/  IADD3 R19, P5, R200, R152, RZ ;  /* 0x00000098c8137210 */ /* 0x004fe20007fbe0ff */
[----:B------:R-:W-:-:S04]  /*42c0*/  IMAD.WIDE.U32 R118, R11, R154, R198 ;  /* 0x0000009a0b767225 */ /* 0x000fc800078e00c6 */
[----:B------:R-:W-:Y:S01]  /*42d0*/  IMAD.X R206, R201, 0x1, R23, P5 ;  /* 0x00000001c9ce7824 */ /* 0x000fe200028e0617 */
[----:B-1----:R-:W-:Y:S01]  /*42e0*/  IADD3 R204, P5, R158, R118, RZ ;  /* 0x000000769ecc7210 */ /* 0x002fe20007fbe0ff */
[----:B------:R-:W-:Y:S01]  /*42f0*/  IMAD.X R193, R203, 0x1, R165, P6 ;  /* 0x00000001cbc17824 */ /* 0x000fe200030e06a5 */
        /* <DEDUP_REMOVED lines=13> */
.L_x_76:
[----:B------:R-:W-:Y:S05]  /*43d0*/  BSYNC B1 ;  /* 0x0000000000017941 */ /* 0x000fea0003800000 */
.L_x_75:
[----:B-1---5:R-:W-:Y:S01]  /*43e0*/  IMAD R17, R202, R15, RZ ;  /* 0x0000000fca117224 */ /* 0x022fe200078e02ff */
[----:B------:R-:W-:Y:S01]  /*43f0*/  IADD3 R206, P6, R158, R206, RZ ;  /* 0x000000ce9ece7210 */ /* 0x000fe20007fde0ff */
[----:B------:R-:W-:Y:S01]  /*4400*/  IMAD.IADD R19, R9, 0x1, R205 ;  /* 0x0000000109137824 */ /* 0x000fe200078e02cd */
[----:B--2---:R-:W-:Y:S01]  /*4410*/  LEA R118, P3, R204, UR10, 0x2 ;  /* 0x0000000acc767c11 */ /* 0x004fe2000f8610ff */
[----:B------:R-:W-:Y:S01]  /*4420*/  IMAD R17, R121, R16, R17 ;  /* 0x0000001079117224 */ /* 0x000fe200078e0211 */
[----:B------:R-:W-:Y:S01]  /*4430*/  IADD3.X R207, R159, R8, R207, P6, !PT ;  /* 0x000000089fcf7210 */ /* 0x000fe200037fe4cf */
[----:B------:R-:W-:Y:S01]  /*4440*/  BSSY B1, `(.L_x_77) ;  /* 0x0000007000017945 */ /* 0x000fe20003800000 */
[----:B------:R-:W-:Y:S02]  /*4450*/  ISETP.GT.AND P6, PT, R12, 0x40, P1 ;  /* 0x000000400c00780c */ /* 0x000fe40000fc4270 */
[----:B------:R1:W-:Y:S01]  /*4460*/  @P5 STG.E desc[UR14][R192.64], R17 ;  /* 0x00000011c0005986 */ /* 0x0003e2000c10190e */
[----:B------:R-:W-:Y:S01]  /*4470*/  LEA.HI.X R119, R204, UR11, R19, 0x2, P3 ;  /* 0x0000000bcc777c11 */ /* 0x000fe200098f1413 */
[----:B------:R-:W-:-:S09]  /*4480*/  IMAD.WIDE.U32 R204, R5, UR8, R206 ;  /* 0x0000000805cc7c25 */ /* 0x000fd2000f8e00ce */
[----:B------:R-:W-:Y:S05]  /*4490*/  @!P6 BRA `(.L_x_78) ;  /* 0x000000000004e947 */ /* 0x000fea0003800000 */
[----:B------:R2:W5:Y:S02]  /*44a0*/  LDG.E.LTC128B R202, desc[UR14][R118.64+0x20] ;  /* 0x0000200e76ca7981 */ /* 0x000564000c1e1920 */
.L_x_78:
[----:B------:R-:W-:Y:S05]  /*44b0*/  BSYNC B1 ;  /* 0x0000000000017941 */ /* 0x000fea0003800000 */
.L_x_77:
[----:B-1---5:R-:W-:Y:S01]  /*44c0*/  IMAD R17, R202, R15, RZ ;  /* 0x0000000fca117224 */ /* 0x022fe200078e02ff */
[----:B------:R-:W-:Y:S01]  /*44d0*/  LEA R120, P3, R204, UR10, 0x2 ;  /* 0x0000000acc787c11 */ /* 0x000fe2000f8610ff */
[----:B------:R-:W-:Y:S01]  /*44e0*/  IMAD.IADD R19, R9, 0x1, R205 ;  /* 0x0000000109137824 */ /* 0x000fe200078e02cd */
[----:B------:R-:W-:Y:S01]  /*44f0*/  BSSY B1, `(.L_x_79) ;  /* 0x000000d000017945 */ /* 0x000fe20003800000 */
[----:B------:R-:W-:Y:S01]  /*4500*/  IMAD R17, R122, R16, R17 ;  /* 0x000000107a117224 */ /* 0x000fe200078e0211 */
[----:B------:R-:W-:Y:S01]  /*4510*/  ISETP.GT.AND P5, PT, R12, 0x48, P2 ;  /* 0x000000480c00780c */ /* 0x000fe200017a4270 */
[----:B------:R-:W-:Y:S01]  /*4520*/  IMAD.WIDE.U32 R200, R154, 0x7, R200 ;  /* 0x000000079ac87825 */ /* 0x000fe200078e00c8 */
[----:B------:R-:W-:Y:S02]  /*4530*/  LEA.HI.X R121, R204, UR11, R19, 0x2, P3 ;  /* 0x0000000bcc797c11 */ /* 0x000fe400098f1413 */
[----:B------:R1:W-:Y:S01]  /*4540*/  @P6 STG.E desc[UR14][R194.64+0x20], R17 ;  /* 0x00002011c2006986 */ /* 0x0003e2000c10190e */
[----:B------:R-:W-:Y:S01]  /*4550*/  ISETP.GT.AND P6, PT, R12, 0x41, P1 ;  /* 0x000000410c00780c */ /* 0x000fe20000fc4270 */
[----:B------:R-:W-:Y:S01]  /*4560*/  IMAD.IADD R205, R18, 0x1, R201 ;  /* 0x0000000112cd7824 */ /* 0x000fe200078e02c9 */
[----:B------:R-:W-:-:S05]  /*4570*/  IADD3 R19, P3, R152, R200, RZ ;  /* 0x000000c898137210 */ /* 0x000fca0007f7e0ff */
[----:B------:R-:W-:Y:S01]  /*4580*/  IMAD.X R122, R205, 0x1, R23, P3 ;  /* 0x00000001cd7a7824 */ /* 0x000fe200018e0617 */
[----:B------:R-:W-:-:S05]  /*4590*/  LEA R206, P3, R19, UR10, 0x2 ;  /* 0x0000000a13ce7c11 */ /* 0x000fca000f8610ff */
[----:B-1----:R-:W-:Y:S08]  /*45a0*/  @!P6 BRA `(.L_x_80) ;  /* 0x000000000004e947 */ /* 0x002ff00003800000 */
[----:B------:R1:W5:Y:S02]  /*45b0*/  LDG.E.LTC128B R202, desc[UR14][R120.64+0x20] ;  /* 0x0000200e78ca7981 */ /* 0x000364000c1e1920 */
.L_x_80:
[----:B------:R-:W-:Y:S05]  /*45c0*/  BSYNC B1 ;  /* 0x0000000000017941 */ /* 0x000fea0003800000 */
.L_x_79:
[----:B-----5:R-:W-:Y:S01]  /*45d0*/  IMAD R17, R202, R15, RZ ;  /* 0x0000000fca117224 */ /* 0x020fe200078e02ff */
[----:B------:R-:W-:Y:S01]  /*45e0*/  LEA.HI.X R207, R19, UR11, R122, 0x2, P3 ;  /* 0x0000000b13cf7c11 */ /* 0x000fe200098f147a */
[----:B------:R-:W-:Y:S02]  /*45f0*/  IMAD.MOV.U32 R204, RZ, RZ, R202 ;  /* 0x000000ffffcc7224 */ /* 0x000fe400078e00ca */
        /* <DEDUP_REMOVED lines=9> */
[----:B------:R-:W-:Y:S01]  /*4690*/  IADD3 R17, P6, R198, R152, RZ ;  /* 0x00000098c6117210 */ /* 0x000fe20007fde0ff */
[----:B------:R-:W-:-:S04]  /*46a0*/  IMAD.WIDE.U32 R122, R11, R154, R202 ;  /* 0x0000009a0b7a7225 */ /* 0x000fc800078e00ca */
[----:B------:R-:W-:Y:S01]  /*46b0*/  IMAD.X R199, R205, 0x1, R155, P3 ;  /* 0x00000001cdc77824 */ /* 0x000fe200018e069b */
[----:B------:R-:W-:Y:S01]  /*46c0*/  IADD3 R122, P3, R158, R122, RZ ;  /* 0x0000007a9e7a7210 */ /* 0x000fe20007f7e0ff */
[----:B------:R-:W-:Y:S02]  /*46d0*/  IMAD R205, R157, 0x120, RZ ;  /* 0x000001209dcd7824 */ /* 0x000fe400078e02ff */
[----:B------:R-:W-:Y:S01]  /*46e0*/  IMAD.X R208, R199, 0x1, R23, P6 ;  /* 0x00000001c7d07824 */ /* 0x000fe200030e0617 */
[----:B------:R-:W-:Y:S01]  /*46f0*/  IADD3.X R123, R159, R8, R123, P3, !PT ;  /* 0x000000089f7b7210 */ /* 0x000fe20001ffe47b */
[----:B------:R-:W-:Y:S01]  /*4700*/  IMAD.WIDE.U32 R196, R156, 0x120, R172 ;  /* 0x000001209cc47825 */ /* 0x000fe200078e00ac */
[----:B0-----:R-:W-:Y:S02]  /*4710*/  LEA R206, P3, R17, UR10, 0x2 ;  /* 0x0000000a11ce7c11 */ /* 0x001fe4000f8610ff */
[----:B------:R-:W-:Y:S01]  /*4720*/  IADD3 R200, P6, R200, R154, RZ ;  /* 0x0000009ac8c87210 */ /* 0x000fe20007fde0ff */
[----:B------:R-:W-:Y:S01]  /*4730*/  IMAD.IADD R197, R197, 0x1, R205 ;  /* 0x00000001c5c57824 */ /* 0x000fe200078e02cd */
[----:B------:R-:W-:Y:S01]  /*4740*/  LEA.HI.X R207, R17, UR11, R208, 0x2, P3 ;  /* 0x0000000b11cf7c11 */ /* 0x000fe200098f14d0 */
[----:B------:R-:W-:Y:S01]  /*4750*/  IMAD.WIDE.U32 R122, R5, UR8, R122 ;  /* 0x00000008057a7c25 */ /* 0x000fe2000f8e007a */
[----:B------:R-:W-:-:S02]  /*4760*/  ISETP.GT.AND P3, PT, R12, 0x49, P2 ;  /* 0x000000490c00780c */ /* 0x000fc40001764270 */
[----:B------:R-:W-:-:S03]  /*4770*/  IADD3.X R201, R155, R18, R201, P6, !PT ;  /* 0x000000129bc97210 */ /* 0x000fc600037fe4c9 */
[----:B------:R-:W-:-:S04]  /*4780*/  IMAD.WIDE.U32 R208, R11, R154, R200 ;  /* 0x0000009a0bd07225 */ /* 0x000fc800078e00c8 */
[----:B--2---:R-:W-:-:S04]  /*4790*/  IMAD R17, R204, R15, RZ ;  /* 0x0000000fcc117224 */ /* 0x004fc800078e02ff */
[----:B------:R-:W-:-:S05]  /*47a0*/  IMAD R17, R124, R16, R17 ;  /* 0x000000107c117224 */ /* 0x000fca00078e0211 */
[----:B------:R3:W-:Y:S01]  /*47b0*/  @P5 STG.E desc[UR14][R196.64], R17 ;  /* 0x00000011c4005986 */ /* 0x0007e2000c10190e */
[----:B------:R-:W-:Y:S05]  /*47c0*/  @!P3 BRA `(.L_x_82) ;  /* 0x000000000004b947 */ /* 0x000fea0003800000 */
[----:B------:R0:W5:Y:S02]  /*47d0*/  LDG.E.LTC128B R204, desc[UR14][R206.64] ;  /* 0x0000000ececc7981 */ /* 0x000164000c1e1920 */
.L_x_82:
[----:B------:R-:W-:Y:S05]  /*47e0*/  BSYNC B1 ;  /* 0x0000000000017941 */ /* 0x000fea0003800000 */
.L_x_81:
[----:B---3--:R-:W-:Y:S01]  /*47f0*/  IMAD.IADD R19, R9, 0x1, R123 ;  /* 0x0000000109137824 */ /* 0x008fe200078e027b */
[----:B------:R-:W-:Y:S01]  /*4800*/  LEA R124, P5, R122, UR10, 0x2 ;  /* 0x0000000a7a7c7c11 */ /* 0x000fe2000f8a10ff */
[----:B-----5:R-:W-:Y:S01]  /*4810*/  IMAD R17, R204, R15, RZ ;  /* 0x0000000fcc117224 */ /* 0x020fe200078e02ff */
[----:B0-----:R-:W-:Y:S01]  /*4820*/  IADD3 R206, P6, R158, R208, RZ ;  /* 0x000000d09ece7210 */ /* 0x001fe20007fde0ff */
[----:B------:R-:W-:Y:S01]  /*4830*/  IMAD.WIDE.U32 R210, R156, 0x120, R164 ;  /* 0x000001209cd27825 */ /* 0x000fe200078e00a4 */
        /* <DEDUP_REMOVED lines=11> */
.L_x_84:
[----:B------:R-:W-:Y:S05]  /*48f0*/  BSYNC B1 ;  /* 0x0000000000017941 */ /* 0x000fea0003800000 */
.L_x_83:
[----:B------:R-:W-:Y:S01]  /*4900*/  ISETP.GT.AND P6, PT, R12, 0x49, P1 ;  /* 0x000000490c00780c */ /* 0x000fe20000fc4270 */
[----:B------:R-:W-:Y:S01]  /*4910*/  IMAD.WIDE.U32 R212, R154, 0x7, R198 ;  /* 0x000000079ad47825 */ /* 0x000fe200078e00c6 */
[----:B------:R-:W-:Y:S01]  /*4920*/  LEA R198, P3, R206, UR10, 0x2 ;  /* 0x0000000acec67c11 */ /* 0x000fe2000f8610ff */
[----:B------:R-:W-:Y:S02]  /*4930*/  BSSY B1, `(.L_x_85) ;  /* 0x000000d000017945 */ /* 0x000fe40003800000 */
[----:B------:R-:W-:Y:S02]  /*4940*/  IMAD.IADD R19, R9, 0x1, R207 ;  /* 0x0000000109137824 */ /* 0x000fe400078e02cf */
[----:B0----5:R-:W-:Y:S02]  /*4950*/  IMAD R17, R204, R15, RZ ;  /* 0x0000000fcc117224 */ /* 0x021fe400078e02ff */
        /* <DEDUP_REMOVED lines=10> */
.L_x_86:
[----:B------:R-:W-:Y:S05]  /*4a00*/  BSYNC B1 ;  /* 0x0000000000017941 */ /* 0x000fea0003800000 */
.L_x_85:
[----:B0----5:R-:W-:Y:S01]  /*4a10*/  IMAD R17, R204, R15, RZ ;  /* 0x0000000fcc117224 */ /* 0x021fe200078e02ff */
[----:B------:R-:W-:Y:S01]  /*4a20*/  LEA.HI.X R215, R19, UR11, R126, 0x2, P3 ;  /* 0x0000000b13d77c11 */ /* 0x000fe200098f147e */
[----:B------:R-:W-:Y:S02]  /*4a30*/  IMAD.MOV.U32 R210, RZ, RZ, R204 ;  /* 0x000000ffffd27224 */ /* 0x000fe400078e00cc */
[----:B------:R-:W-:-:S05]  /*4a40*/  IMAD R17, R127, R16, R17 ;  /* 0x000000107f117224 */ /* 0x000fca00078e0211 */
[----:B------:R0:W-:Y:S04]  /*4a50*/  @P6 STG.E desc[UR14][R122.64+0x20], R17 ;  /* 0x000020117a006986 */ /* 0x0001e8000c10190e */
[----:B------:R1:W0:Y:S01]  /*4a60*/  @P5 LDG.E.LTC128B R210, desc[UR14][R214.64] ;  /* 0x0000000ed6d25981 */ /* 0x000222000c1e1920 */
[----:B------:R-:W-:Y:S01]  /*4a70*/  IMAD.WIDE.U32 R202, R154, 0x7, R202 ;  /* 0x000000079aca7825 */ /* 0x000fe200078e00ca */
[-C--:B------:R-:W-:Y:S01]  /*4a80*/  IADD3 R212, P6, R212, R154.reuse, RZ ;  /* 0x0000009ad4d47210 */ /* 0x080fe20007fde0ff */
[----:B------:R-:W-:Y:S02]  /*4a90*/  BSSY B1, `(.L_x_87) ;  /* 0x000001b000017945 */ /* 0x000fe40003800000 */
[----:B------:R-:W-:Y:S01]  /*4aa0*/  IMAD.WIDE.U32 R200, R154, 0x7, R200 ;  /* 0x000000079ac87825 */ /* 0x000fe200078e00c8 */
[----:B------:R-:W-:-:S03]  /*4ab0*/  IADD3 R204, P3, R202, R154, RZ ;  /* 0x0000009acacc7210 */ /* 0x000fc60007f7e0ff */
[----:B------:R-:W-:Y:S01]  /*4ac0*/  IMAD.X R213, R207, 0x1, R155, P6 ;  /* 0x00000001cfd57824 */ /* 0x000fe200030e069b */
[----:B------:R-:W-:Y:S01]  /*4ad0*/  IADD3.X R205, R155, R18, R203, P3, !PT ;  /* 0x000000129bcd7210 */ /* 0x000fe20001ffe4cb */
[----:B------:R-:W-:Y:S01]  /*4ae0*/  IMAD R211, R157, 0x140, RZ ;  /* 0x000001409dd37824 */ /* 0x000fe200078e02ff */
[-C--:B------:R-:W-:Y:S01]  /*4af0*/  IADD3 R208, P6, R200, R154.reuse, RZ ;  /* 0x0000009ac8d07210 */ /* 0x080fe20007fde0ff */
[----:B------:R-:W-:-:S03]  /*4b00*/  IMAD.WIDE.U32 R126, R11, R154, R204 ;  /* 0x0000009a0b7e7225 */ /* 0x000fc600078e00cc */
[----:B------:R-:W-:Y:S01]  /*4b10*/  IADD3.X R209, R155, R18, R201, P6, !PT ;  /* 0x000000129bd17210 */ /* 0x000fe200037fe4c9 */
[----:B------:R-:W-:Y:S01]  /*4b20*/  IMAD.WIDE.U32 R200, R156, 0x140, R172 ;  /* 0x000001409cc87825 */ /* 0x000fe200078e00ac */
[----:B------:R-:W-:-:S03]  /*4b30*/  IADD3 R206, P3, R158, R126, RZ ;  /* 0x0000007e9ece7210 */ /* 0x000fc60007f7e0ff */
[----:B------:R-:W-:Y:S01]  /*4b40*/  IMAD.IADD R201, R201, 0x1, R211 ;  /* 0x00000001c9c97824 */ /* 0x000fe200078e02d3 */
[----:B------:R-:W-:Y:S01]  /*4b50*/  IADD3.X R207, R159, R8, R127, P3, !PT ;  /* 0x000000089fcf7210 */ /* 0x000fe20001ffe47f */
[----:B------:R-:W-:Y:S01]  /*4b60*/  IMAD.WIDE.U32 R202, R11, R154, R208 ;  /* 0x0000009a0bca7225 */ /* 0x000fe200078e00d0 */
[----:B------:R-:W-:-:S03]  /*4b70*/  IADD3 R19, P3, R212, R152, RZ ;  /* 0x00000098d4137210 */ /* 0x000fc60007f7e0ff */
[----:B------:R-:W-:Y:S01]  /*4b80*/  IMAD.WIDE.U32 R206, R5, UR8, R206 ;  /* 0x0000000805ce7c25 */ /* 0x000fe2000f8e00ce */
[----:B------:R-:W-:-:S03]  /*4b90*/  IADD3 R202, P6, R158, R202, RZ ;  /* 0x000000ca9eca7210 */ /* 0x000fc60007fde0ff */
[----:B-1----:R-:W-:Y:S01]  /*4ba0*/  IMAD.X R214, R213, 0x1, R23, P3 ;  /* 0x00000001d5d67824 */ /* 0x002fe200018e0617 */
[----:B------:R-:W-:Y:S02]  /*4bb0*/  LEA R126, P3, R19, UR10, 0x2 ;  /* 0x0000000a137e7c11 */ /* 0x000fe4000f8610ff */
[----:B------:R-:W-:Y:S02]  /*4bc0*/  IADD3.X R203, R159, R8, R203, P6, !PT ;  /* 0x000000089fcb7210 */ /* 0x000fe400037fe4cb */
[----:B------:R-:W-:Y:S02]  /*4bd0*/  LEA.HI.X R127, R19, UR11, R214, 0x2, P3 ;  /* 0x0000000b137f7c11 */ /* 0x000fe400098f14d6 */
[----:B------:R-:W-:Y:S01]  /*4be0*/  ISETP.GT.AND P3, PT, R12, 0x51, P2 ;  /* 0x000000510c00780c */ /* 0x000fe20001764270 */
[----:B0-----:R-:W-:-:S04]  /*4bf0*/  IMAD R17, R210, R15, RZ ;  /* 0x0000000fd2117224 */ /* 0x001fc800078e02ff */
[----:B------:R-:W-:-:S05]  /*4c00*/  IMAD R17, R128, R16, R17 ;  /* 0x0000001080117224 */ /* 0x000fca00078e0211 */
[----:B------:R0:W-:Y:S03]  /*4c10*/  @P5 STG.E desc[UR14][R200.64], R17 ;  /* 0x00000011c8005986 */ /* 0x0001e6000c10190e */
[----:B------:R-:W-:Y:S05]  /*4c20*/  @!P3 BRA `(.L_x_88) ;  /* 0x000000000004b947 */ /* 0x000fea0003800000 */
[----:B------:R1:W5:Y:S02]  /*4c30*/  LDG.E.LTC128B R210, desc[UR14][R126.64] ;  /* 0x0000000e7ed27981 */ /* 0x000364000c1e1920 */
.L_x_88:
[----:B------:R-:W-:Y:S05]  /*4c40*/  BSYNC B1 ;  /* 0x0000000000017941 */ /* 0x000fea0003800000 */
.L_x_87:
[----:B-1----:R-:W-:Y:S01]  /*4c50*/  IMAD.WIDE.U32 R126, R156, 0x140, R164 ;  /* 0x000001409c7e7825 */ /* 0x002fe200078e00a4 */
[----:B------:R-:W-:Y:S01]  /*4c60*/  LEA R128, P5, R206, UR10, 0x2 ;  /* 0x0000000ace807c11 */ /* 0x000fe2000f8a10ff */
[----:B------:R-:W-:Y:S02]  /*4c70*/  BSSY B1, `(.L_x_89) ;  /* 0x000000c000017945 */ /* 0x000fe40003800000 */
[----:B0----5:R-:W-:Y:S02]  /*4c80*/  IMAD R17, R210, R15, RZ ;  /* 0x0000000fd2117224 */ /* 0x021fe400078e02ff */
[----:B------:R-:W-:Y:S02]  /*4c90*/  IMAD.IADD R127, R211, 0x1, R127 ;  /* 0x00000001d37f7824 */ /* 0x000fe400078e027f */
        /* <DEDUP_REMOVED lines=9> */
.L_x_90:
[----:B------:R-:W-:Y:S05]  /*4d30*/  BSYNC B1 ;  /* 0x0000000000017941 */ /* 0x000fea0003800000 */
.L_x_89:
[----:B-----5:R-:W-:Y:S01]  /*4d40*/  IMAD R17, R214, R15, RZ ;  /* 0x0000000fd6117224 */ /* 0x020fe200078e02ff */
        /* <DEDUP_REMOVED lines=15> */
.L_x_92:
[----:B------:R-:W-:Y:S05]  /*4e40*/  BSYNC B1 ;  /* 0x0000000000017941 */ /* 0x000fea0003800000 */
.L_x_91:
[----:B-----5:R-:W-:Y:S01]  /*4e50*/  IMAD R17, R214, R15, RZ ;  /* 0x0000000fd6117224 */ /* 0x020fe200078e02ff */
[----:B------:R-:W-:Y:S01]  /*4e60*/  LEA.HI.X R211, R130, UR11, R207, 0x2, P3 ;  /* 0x0000000b82d37c11 */ /* 0x000fe200098f14cf */
[----:B------:R-:W-:Y:S02]  /*4e70*/  IMAD.MOV.U32 R216, RZ, RZ, R214 ;  /* 0x000000ffffd87224 */ /* 0x000fe400078e00d6 */
[----:B------:R-:W-:-:S05]  /*4e80*/  IMAD R217, R131, R16, R17 ;  /* 0x0000001083d97224 */ /* 0x000fca00078e0211 */
[----:B------:R0:W-:Y:S04]  /*4e90*/  @P5 STG.E desc[UR14][R126.64+0x20], R217 ;  /* 0x000020d97e005986 */ /* 0x0001e8000c10190e */
[----:B------:R-:W2:Y:S01]  /*4ea0*/  @P6 LDG.E.LTC128B R216, desc[UR14][R210.64] ;  /* 0x0000000ed2d86981 */ /* 0x000ea2000c1e1920 */
[----:B------:R-:W-:Y:S01]  /*4eb0*/  IMAD.WIDE.U32 R204, R154, 0x7, R204 ;  /* 0x000000079acc7825 */ /* 0x000fe200078e00cc */
[----:B------:R-:W-:Y:S03]  /*4ec0*/  BSSY B1, `(.L_x_93) ;  /* 0x000001a000017945 */ /* 0x000fe60003800000 */
[----:B------:R-:W-:Y:S01]  /*4ed0*/  IMAD R17, R157, 0x160, RZ ;  /* 0x000001609d117824 */ /* 0x000fe200078e02ff */
[----:B------:R-:W-:Y:S01]  /*4ee0*/  IADD3 R214, P3, R204, R154, RZ ;  /* 0x0000009accd67210 */ /* 0x000fe20007f7e0ff */
[----:B------:R-:W-:-:S03]  /*4ef0*/  IMAD.WIDE.U32 R206, R156, 0x160, R172 ;  /* 0x000001609cce7825 */ /* 0x000fc600078e00ac */
[----:B------:R-:W-:Y:S01]  /*4f00*/  IADD3.X R215, R155, R18, R205, P3, !PT ;  /* 0x000000129bd77210 */ /* 0x000fe20001ffe4cd */
[----:B------:R-:W-:Y:S02]  /*4f10*/  IMAD.IADD R207, R207, 0x1, R17 ;  /* 0x00000001cfcf7824 */ /* 0x000fe400078e0211 */
[----:B------:R-:W-:-:S04]  /*4f20*/  IMAD.WIDE.U32 R208, R154, 0x7, R208 ;  /* 0x000000079ad07825 */ /* 0x000fc800078e00d0 */
[----:B------:R-:W-:-:S03]  /*4f30*/  IMAD.WIDE.U32 R130, R11, R154, R214 ;  /* 0x0000009a0b827225 */ /* 0x000fc600078e00d6 */
[----:B------:R-:W-:-:S04]  /*4f40*/  IADD3 R130, P3, R158, R130, RZ ;  /* 0x000000829e827210 */ /* 0x000fc80007f7e0ff */
[----:B------:R-:W-:Y:S02]  /*4f50*/  IADD3.X R131, R159, R8, R131, P3, !PT ;  /* 0x000000089f837210 */ /* 0x000fe40001ffe483 */
[----:B------:R-:W-:Y:S01]  /*4f60*/  IADD3 R212, P3, R212, R154, RZ ;  /* 0x0000009ad4d47210 */ /* 0x000fe20007f7e0ff */
[----:B------:R-:W-:-:S04]  /*4f70*/  IMAD.WIDE.U32 R130, R5, UR8, R130 ;  /* 0x0000000805827c25 */ /* 0x000fc8000f8e0082 */
[----:B------:R-:W-:Y:S01]  /*4f80*/  IMAD.X R213, R19, 0x1, R155, P3 ;  /* 0x0000000113d57824 */ /* 0x000fe200018e069b */
[----:B------:R-:W-:Y:S02]  /*4f90*/  ISETP.GT.AND P3, PT, R12, 0x59, P2 ;  /* 0x000000590c00780c */ /* 0x000fe40001764270 */
[----:B------:R-:W-:Y:S02]  /*4fa0*/  IADD3 R19, R9, R131, RZ ;  /* 0x0000008309137210 */ /* 0x000fe40007ffe0ff */
[----:B------:R-:W-:Y:S01]  /*4fb0*/  IADD3 R131, P5, R212, R152, RZ ;  /* 0x00000098d4837210 */ /* 0x000fe20007fbe0ff */
[----:B--2---:R-:W-:-:S04]  /*4fc0*/  IMAD R205, R216, R15, RZ ;  /* 0x0000000fd8cd7224 */ /* 0x004fc800078e02ff */
[----:B------:R-:W-:Y:S02]  /*4fd0*/  IMAD R211, R132, R16, R205 ;  /* 0x0000001084d37224 */ /* 0x000fe400078e02cd */
[----:B------:R-:W-:-:S03]  /*4fe0*/  IMAD.X R132, R213, 0x1, R23, P5 ;  /* 0x00000001d5847824 */ /* 0x000fc600028e0617 */
[----:B------:R0:W-:Y:S01]  /*4ff0*/  @P6 STG.E desc[UR14][R206.64], R211 ;  /* 0x000000d3ce006986 */ /* 0x0001e2000c10190e */
[----:B------:R-:W-:-:S04]  /*5000*/  LEA R204, P6, R130, UR10, 0x2 ;  /* 0x0000000a82cc7c11 */ /* 0x000fc8000f8c10ff */
[----:B------:R-:W-:Y:S02]  /*5010*/  LEA.HI.X R205, R130, UR11, R19, 0x2, P6 ;  /* 0x0000000b82cd7c11 */ /* 0x000fe4000b0f1413 */
[----:B------:R-:W-:-:S04]  /*5020*/  LEA R130, P5, R131, UR10, 0x2 ;  /* 0x0000000a83827c11 */ /* 0x000fc8000f8a10ff */
[----:B------:R-:W-:Y:S01]  /*5030*/  LEA.HI.X R131, R131, UR11, R132, 0x2, P5 ;  /* 0x0000000b83837c11 */ /* 0x000fe2000a8f1484 */
[----:B0-----:R-:W-:Y:S08]  /*5040*/  @!P3 BRA `(.L_x_94) ;  /* 0x000000000004b947 */ /* 0x001ff00003800000 */
[----:B------:R0:W5:Y:S02]  /*5050*/  LDG.E.LTC128B R216, desc[UR14][R130.64] ;  /* 0x0000000e82d87981 */ /* 0x000164000c1e1920 */
.L_x_94:
[----:B------:R-:W-:Y:S05]  /*5060*/  BSYNC B1 ;  /* 0x0000000000017941 */ /* 0x000fea0003800000 */
.L_x_93:
[----:B------:R-:W-:Y:S01]  /*5070*/  IADD3 R210, P5, R208, R154, RZ ;  /* 0x0000009ad0d27210 */ /* 0x000fe20007fbe0ff */
[----:B0-----:R-:W-:Y:S01]  /*5080*/  IMAD.WIDE.U32 R130, R156, 0x160, R164 ;  /* 0x000001609c827825 */ /* 0x001fe200078e00a4 */
[----:B------:R-:W-:Y:S02]  /*5090*/  BSSY B1, `(.L_x_95) ;  /* 0x000000c000017945 */ /* 0x000fe40003800000 */
[----:B------:R-:W-:Y:S01]  /*50a0*/  IADD3.X R211, R155, R18, R209, P5, !PT ;  /* 0x000000129bd37210 */ /* 0x000fe20002ffe4d1 */
[----:B------:R-:W-:Y:S01]  /*50b0*/  IMAD.IADD R131, R17, 0x1, R131 ;  /* 0x0000000111837824 */ /* 0x000fe200078e0283 */
[----:B------:R-:W-:Y:S01]  /*50c0*/  ISETP.GT.AND P5, PT, R12, 0x58, P1 ;  /* 0x000000580c00780c */ /* 0x000fe20000fa4270 */
[----:B-----5:R-:W-:-:S04]  /*50d0*/  IMAD R17, R216, R15, RZ ;  /* 0x0000000fd8117224 */ /* 0x020fc800078e02ff */
[----:B------:R-:W-:Y:S02]  /*50e0*/  IMAD R17, R133, R16, R17 ;  /* 0x0000001085117224 */ /* 0x000fe400078e0211 */
[----:B------:R-:W-:-:S03]  /*50f0*/  IMAD.WIDE.U32 R132, R11, R154, R210 ;  /* 0x0000009a0b847225 */ /* 0x000fc600078e00d2 */
[----:B------:R0:W-:Y:S01]  /*5100*/  @P3 STG.E desc[UR14][R130.64], R17 ;  /* 0x0000001182003986 */ /* 0x0001e2000c10190e */
[----:B------:R-:W-:-:S04]  /*5110*/  IADD3 R208, P3, R158, R132, RZ ;  /* 0x000000849ed07210 */ /* 0x000fc80007f7e0ff */
[----:B------:R-:W-:Y:S01]  /*5120*/  IADD3.X R209, R159, R8, R133, P3, !PT ;  /* 0x000000089fd17210 */ /* 0x000fe20001ffe485 */
[----:B------:R-:W-:Y:S08]  /*5130*/  @!P5 BRA `(.L_x_96) ;  /* 0x000000000004d947 */ /* 0x000ff00003800000 */
[----:B------:R2:W5:Y:S02]  /*5140*/  LDG.E.LTC128B R216, desc[UR14][R204.64+0x20] ;  /* 0x0000200eccd87981 */ /* 0x000564000c1e1920 */
.L_x_96:
[----:B------:R-:W-:Y:S05]  /*5150*/  BSYNC B1 ;  /* 0x0000000000017941 */ /* 0x000fea0003800000 */
.L_x_95:
[----:B0----5:R-:W-:Y:S01]  /*5160*/  IMAD R17, R216, R15, RZ ;  /* 0x0000000fd8117224 */ /* 0x021fe200078e02ff */
[----:B------:R-:W-:Y:S01]  /*5170*/  BSSY B1, `(.L_x_97) ;  /* 0x000000d000017945 */ /* 0x000fe20003800000 */
[----:B------:R-:W-:Y:S01]  /*5180*/  IMAD.WIDE.U32 R208, R5, UR8, R208 ;  /* 0x0000000805d07c25 */ /* 0x000fe2000f8e00d0 */
[----:B------:R-:W-:-:S03]  /*5190*/  ISETP.GT.AND P3, PT, R12, 0x60, P2 ;  /* 0x000000600c00780c */ /* 0x000fc60001764270 */
[----:B------:R-:W-:Y:S01]  /*51a0*/  IMAD R217, R134, R16, R17 ;  /* 0x0000001086d97224 */ /* 0x000fe200078e0211 */
[----:B------:R-:W-:Y:S01]  /*51b0*/  LEA R132, P6, R208, UR10, 0x2 ;  /* 0x0000000ad0847c11 */ /* 0x000fe2000f8c10ff */
[----:B------:R-:W-:Y:S02]  /*51c0*/  IMAD.IADD R17, R9, 0x1, R209 ;  /* 0x0000000109117824 */ /* 0x000fe400078e02d1 */
[----:B------:R-:W-:Y:S01]  /*51d0*/  IMAD.WIDE.U32 R212, R154, 0x7, R212 ;  /* 0x000000079ad47825 */ /* 0x000fe200078e00d4 */
[----:B------:R0:W-:Y:S01]  /*51e0*/  @P5 STG.E desc[UR14][R206.64+0x20], R217 ;  /* 0x000020d9ce005986 */ /* 0x0001e2000c10190e */
[----:B------:R-:W-:Y:S02]  /*51f0*/  ISETP.GT.AND P5, PT, R12, 0x59, P1 ;  /* 0x000000590c00780c */ /* 0x000fe40000fa4270 */
[----:B------:R-:W-:Y:S01]  /*5200*/  LEA.HI.X R133, R208, UR11, R17, 0x2, P6 ;  /* 0x0000000bd0857c11 */ /* 0x000fe2000b0f1411 */
[----:B------:R-:W-:-:S10]  /*5210*/  IMAD.IADD R19, R18, 0x1, R213 ;  /* 0x0000000112137824 */ /* 0x000fd400078e02d5 */
[----:B0-----:R-:W-:Y:S05]  /*5220*/  @!P5 BRA `(.L_x_98) ;  /* 0x000000000004d947 */ /* 0x001fea0003800000 */
[----:B------:R0:W5:Y:S02]  /*5230*/  LDG.E.LTC128B R216, desc[UR14][R132.64+0x20] ;  /* 0x0000200e84d87981 */ /* 0x000164000c1e1920 */
.L_x_98:
[----:B------:R-:W-:Y:S05]  /*5240*/  BSYNC B1 ;  /* 0x0000000000017941 */ /* 0x000fea0003800000 */
.L_x_97:
[----:B-----5:R-:W-:Y:S01]  /*5250*/  IMAD R17, R216, R15, RZ ;  /* 0x0000000fd8117224 */ /* 0x020fe200078e02ff */
[----:B------:R-:W-:Y:S01]  /*5260*/  IADD3 R208, P6, R152, R212, RZ ;  /* 0x000000d498d07210 */ /* 0x000fe20007fde0ff */
[----:B------:R-:W-:Y:S02]  /*5270*/  IMAD.MOV.U32 R220, RZ, RZ, R216 ;  /* 0x000000ffffdc7224 */ /* 0x000fe400078e00d8 */
[----:B------:R-:W-:Y:S02]  /*5280*/  IMAD R217, R135, R16, R17 ;  /* 0x0000001087d97224 */ /* 0x000fe400078e0211 */
[----:B------:R-:W-:Y:S01]  /*5290*/  IMAD.X R17, R19, 0x1, R23, P6 ;  /* 0x0000000113117824 */ /* 0x000fe200030e0617 */
[C---:B------:R-:W-:Y:S02]  /*52a0*/  LEA R134, P6, R208.reuse, UR10, 0x2 ;  /* 0x0000000ad0867c11 */ /* 0x040fe4000f8c10ff */
[----:B------:R1:W-:Y:S02]  /*52b0*/  @P5 STG.E desc[UR14][R130.64+0x20], R217 ;  /* 0x000020d982005986 */ /* 0x0003e4000c10190e */
[----:B------:R-:W-:-:S05]  /*52c0*/  LEA.HI.X R135, R208, UR11, R17, 0x2, P6 ;  /* 0x0000000bd0877c11 */ /* 0x000fca000b0f1411 */
[----:B------:R-:W2:Y:S01]  /*52d0*/  @P3 LDG.E.LTC128B R220, desc[UR14][R134.64] ;  /* 0x0000000e86dc3981 */ /* 0x000ea2000c1e1920 */
[----:B------:R-:W-:Y:S01]  /*52e0*/  IMAD R17, R157, 0x180, RZ ;  /* 0x000001809d117824 */ /* 0x000fe200078e02ff */
[----:B------:R-:W-:Y:S01]  /*52f0*/  IADD3 R212, P5, R212, R154, RZ ;  /* 0x0000009ad4d47210 */ /* 0x000fe20007fbe0ff */
[----:B------:R-:W-:Y:S01]  /*5300*/  IMAD.WIDE.U32 R208, R156, 0x180, R172 ;  /* 0x000001809cd07825 */ /* 0x000fe200078e00ac */
[----:B------:R-:W-:Y:S03]  /*5310*/  BSSY B1, `(.L_x_99) ;  /* 0x0000010000017945 */ /* 0x000fe60003800000 */
[----:B------:R-:W-:Y:S02]  /*5320*/  IMAD.IADD R209, R209, 0x1, R17 ;  /* 0x00000001d1d17824 */ /* 0x000fe400078e0211 */
[----:B------:R-:W-:-:S03]  /*5330*/  IMAD.WIDE.U32 R214, R154, 0x7, R214 ;  /* 0x000000079ad67825 */ /* 0x000fc600078e00d6 */
[----:B------:R-:W-:-:S04]  /*5340*/  IADD3 R216, P6, R214, R154, RZ ;  /* 0x0000009ad6d87210 */ /* 0x000fc80007fde0ff */
[----:B-1----:R-:W-:Y:S01]  /*5350*/  IADD3.X R217, R155, R18, R215, P6, !PT ;  /* 0x000000129bd97210 */ /* 0x002fe200037fe4d7 */
[----:B--2---:R-:W-:-:S04]  /*5360*/  IMAD R213, R220, R15, RZ ;  /* 0x0000000fdcd57224 */ /* 0x004fc800078e02ff */
[----:B------:R-:W-:Y:S02]  /*5370*/  IMAD R219, R136, R16, R213 ;  /* 0x0000001088db7224 */ /* 0x000fe400078e02d5 */
[----:B------:R-:W-:Y:S01]  /*5380*/  IMAD.X R213, R19, 0x1, R155, P5 ;  /* 0x0000000113d57824 */ /* 0x000fe200028e069b */
[----:B------:R-:W-:Y:S02]  /*5390*/  IADD3 R19, P5, R212, R152, RZ ;  /* 0x00000098d4137210 */ /* 0x000fe40007fbe0ff */
[----:B------:R1:W-:Y:S01]  /*53a0*/  @P3 STG.E desc[UR14][R208.64], R219 ;  /* 0x000000dbd0003986 */ /* 0x0003e2000c10190e */
[----:B------:R-:W-:Y:S02]  /*53b0*/  ISETP.GT.AND P3, PT, R12, 0x61, P2 ;  /* 0x000000610c00780c */ /* 0x000fe40001764270 */
[----:B------:R-:W-:Y:S01]  /*53c0*/  IMAD.X R136, R213, 0x1, R23, P5 ;  /* 0x00000001d5887824 */ /* 0x000fe200028e0617 */
[----:B------:R-:W-:-:S04]  /*53d0*/  LEA R134, P5, R19, UR10, 0x2 ;  /* 0x0000000a13867c11 */ /* 0x000fc8000f8a10ff */
[----:B------:R-:W-:-:S06]  /*53e0*/  LEA.HI.X R135, R19, UR11, R136, 0x2, P5 ;  /* 0x0000000b13877c11 */ /* 0x000fcc000a8f1488 */
[----:B-1----:R-:W-:Y:S05]  /*53f0*/  @!P3 BRA `(.L_x_100) ;  /* 0x000000000004b947 */ /* 0x002fea0003800000 */
[----:B------:R1:W5:Y:S02]  /*5400*/  LDG.E.LTC128B R220, desc[UR14][R134.64] ;  /* 0x0000000e86dc7981 */ /* 0x000364000c1e1920 */
.L_x_100:
[----:B------:R-:W-:Y:S05]  /*5410*/  BSYNC B1 ;  /* 0x0000000000017941 */ /* 0x000fea0003800000 */
.L_x_99:
[----:B-1----:R-:W-:Y:S01]  /*5420*/  IMAD.WIDE.U32 R134, R11, R154, R216 ;  /* 0x0000009a0b867225 */ /* 0x002fe200078e00d8 */
[----:B------:R-:W-:Y:S02]  /*5430*/  BSSY B1, `(.L_x_101) ;  /* 0x0000019000017945 */ /* 0x000fe40003800000 */
[----:B------:R-:W-:-:S04]  /*5440*/  IADD3 R214, P5, R158, R134, RZ ;  /* 0x000000869ed67210 */ /* 0x000fc80007fbe0ff */
[----:B------:R-:W-:Y:S01]  /*5450*/  IADD3.X R215, R159, R8, R135, P5, !PT ;  /* 0x000000089fd77210 */ /* 0x000fe20002ffe487 */
[----:B------:R-:W-:-:S04]  /*5460*/  IMAD.WIDE.U32 R134, R154, 0x7, R210 ;  /* 0x000000079a867825 */ /* 0x000fc800078e00d2 */
[----:B------:R-:W-:Y:S01]  /*5470*/  IMAD.WIDE.U32 R210, R5, UR8, R214 ;  /* 0x0000000805d27c25 */ /* 0x000fe2000f8e00d6 */
[----:B------:R-:W-:-:S03]  /*5480*/  IADD3 R214, P5, R134, R154, RZ ;  /* 0x0000009a86d67210 */ /* 0x000fc60007fbe0ff */
[----:B------:R-:W-:Y:S01]  /*5490*/  IMAD.IADD R19, R9, 0x1, R211 ;  /* 0x0000000109137824 */ /* 0x000fe200078e02d3 */
[----:B------:R-:W-:Y:S02]  /*54a0*/  IADD3.X R215, R155, R18, R135, P5, !PT ;  /* 0x000000129bd77210 */ /* 0x000fe40002ffe487 */
[----:B------:R-:W-:-:S04]  /*54b0*/  LEA R134, P5, R210, UR10, 0x2 ;  /* 0x0000000ad2867c11 */ /* 0x000fc8000f8a10ff */
[----:B------:R-:W-:Y:S01]  /*54c0*/  LEA.HI.X R135, R210, UR11, R19, 0x2, P5 ;  /* 0x0000000bd2877c11 */ /* 0x000fe2000a8f1413 */
[----:B------:R-:W-:-:S04]  /*54d0*/  IMAD.WIDE.U32 R210, R11, R154, R214 ;  /* 0x0000009a0bd27225 */ /* 0x000fc800078e00d6 */
[----:B-----5:R-:W-:Y:S01]  /*54e0*/  IMAD R19, R220, R15, RZ ;  /* 0x0000000fdc137224 */ /* 0x020fe200078e02ff */
[----:B------:R-:W-:-:S03]  /*54f0*/  IADD3 R218, P5, R158, R210, RZ ;  /* 0x000000d29eda7210 */ /* 0x000fc60007fbe0ff */
[----:B------:R-:W-:Y:S01]  /*5500*/  IMAD R19, R137, R16, R19 ;  /* 0x0000001089137224 */ /* 0x000fe200078e0213 */
[----:B------:R-:W-:Y:S01]  /*5510*/  IADD3.X R219, R159, R8, R211, P5, !PT ;  /* 0x000000089fdb7210 */ /* 0x000fe20002ffe4d3 */
[----:B------:R-:W-:Y:S01]  /*5520*/  IMAD.WIDE.U32 R210, R156, 0x180, R164 ;  /* 0x000001809cd27825 */ /* 0x000fe200078e00a4 */
[----:B------:R-:W-:-:S03]  /*5530*/  ISETP.GT.AND P5, PT, R12, 0x60, P1 ;  /* 0x000000600c00780c */ /* 0x000fc60000fa4270 */
[----:B------:R-:W-:Y:S02]  /*5540*/  IMAD.IADD R211, R17, 0x1, R211 ;  /* 0x0000000111d37824 */ /* 0x000fe400078e02d3 */
[----:B------:R-:W-:-:S03]  /*5550*/  IMAD.WIDE.U32 R218, R5, UR8, R218 ;  /* 0x0000000805da7c25 */ /* 0x000fc6000f8e00da */
[----:B------:R1:W-:Y:S01]  /*5560*/  @P3 STG.E desc[UR14][R210.64], R19 ;  /* 0x00000013d2003986 */ /* 0x0003e2000c10190e */
[----:B------:R-:W-:Y:S01]  /*5570*/  IMAD.IADD R17, R9, 0x1, R219 ;  /* 0x0000000109117824 */ /* 0x000fe200078e02db */
[----:B------:R-:W-:-:S04]  /*5580*/  LEA R136, P6, R218, UR10, 0x2 ;  /* 0x0000000ada887c11 */ /* 0x000fc8000f8c10ff */
[----:B------:R-:W-:Y:S01]  /*5590*/  LEA.HI.X R137, R218, UR11, R17, 0x2, P6 ;  /* 0x0000000bda897c11 */ /* 0x000fe2000b0f1411 */
[----:B------:R-:W-:Y:S08]  /*55a0*/  @!P5 BRA `(.L_x_102) ;  /* 0x000000000004d947 */ /* 0x000ff00003800000 */
[----:B------:R2:W5:Y:S02]  /*55b0*/  LDG.E.LTC128B R220, desc[UR14][R134.64+0x20] ;  /* 0x0000200e86dc7981 */ /* 0x000564000c1e1920 */
.L_x_102:
[----:B------:R-:W-:Y:S05]  /*55c0*/  BSYNC B1 ;  /* 0x0000000000017941 */ /* 0x000fea0003800000 */
.L_x_101:
[----:B-----5:R-:W-:Y:S01]  /*55d0*/  IMAD R17, R220, R15, RZ ;  /* 0x0000000fdc117224 */ /* 0x020fe200078e02ff */
[----:B------:R-:W-:Y:S01]  /*55e0*/  ISETP.GT.AND P6, PT, R12, 0x61, P1 ;  /* 0x000000610c00780c */ /* 0x000fe20000fc4270 */
[----:B------:R-:W-:Y:S01]  /*55f0*/  BSSY B1, `(.L_x_103) ;  /* 0x0000006000017945 */ /* 0x000fe20003800000 */
[----:B------:R-:W-:-:S04]  /*5600*/  IMAD.WIDE.U32 R212, R154, 0x7, R212 ;  /* 0x000000079ad47825 */ /* 0x000fc800078e00d4 */
[----:B------:R-:W-:-:S05]  /*5610*/  IMAD R17, R138, R16, R17 ;  /* 0x000000108a117224 */ /* 0x000fca00078e0211 */
[----:B------:R0:W-:Y:S02]  /*5620*/  @P5 STG.E desc[UR14][R208.64+0x20], R17 ;  /* 0x00002011d0005986 */ /* 0x0001e4000c10190e */
[----:B------:R-:W-:Y:S05]  /*5630*/  @!P6 BRA `(.L_x_104) ;  /* 0x000000000004e947 */ /* 0x000fea0003800000 */
[----:B------:R0:W5:Y:S02]  /*5640*/  LDG.E.LTC128B R220, desc[UR14][R136.64+0x20] ;  /* 0x0000200e88dc7981 */ /* 0x000164000c1e1920 */
.L_x_104:
[----:B------:R-:W-:Y:S05]  /*5650*/  BSYNC B1 ;  /* 0x0000000000017941 */ /* 0x000fea0003800000 */
.L_x_103:
[----:B0----5:R-:W-:Y:S01]  /*5660*/  IMAD R17, R220, R15, RZ ;  /* 0x0000000fdc117224 */ /* 0x021fe200078e02ff */
[----:B------:R-:W-:Y:S01]  /*5670*/  ISETP.GT.AND P3, PT, R12, 0x68, P2 ;  /* 0x000000680c00780c */ /* 0x000fe20001764270 */
[----:B-1----:R-:W-:Y:S02]  /*5680*/  IMAD.IADD R19, R18, 0x1, R213 ;  /* 0x0000000112137824 */ /* 0x002fe400078e02d5 */
[----:B------:R-:W-:Y:S01]  /*5690*/  IMAD R219, R139, R16, R17 ;  /* 0x000000108bdb7224 */ /* 0x000fe200078e0211 */
[----:B------:R-:W-:Y:S01]  /*56a0*/  IADD3 R17, P5, R152, R212, RZ ;  /* 0x000000d498117210 */ /* 0x000fe20007fbe0ff */
[----:B------:R-:W-:-:S03]  /*56b0*/  IMAD.MOV.U32 R224, RZ, RZ, R220 ;  /* 0x000000ffffe07224 */ /* 0x000fc600078e00dc */
[----:B------:R0:W-:Y:S01]  /*56c0*/  @P6 STG.E desc[UR14][R210.64+0x20], R219 ;  /* 0x000020dbd2006986 */ /* 0x0001e2000c10190e */
[----:B------:R-:W-:Y:S01]  /*56d0*/  IMAD.X R218, R19, 0x1, R23, P5 ;  /* 0x0000000113da7824 */ /* 0x000fe200028e0617 */
[----:B------:R-:W-:-:S04]  /*56e0*/  LEA R138, P5, R17, UR10, 0x2 ;  /* 0x0000000a118a7c11 */ /* 0x000fc8000f8a10ff */
[----:B------:R-:W-:-:S05]  /*56f0*/  LEA.HI.X R139, R17, UR11, R218, 0x2, P5 ;  /* 0x0000000b118b7c11 */ /* 0x000fca000a8f14da */
[----:B------:R-:W2:Y:S01]  /*5700*/  @P3 LDG.E.LTC128B R224, desc[UR14][R138.64] ;  /* 0x0000000e8ae03981 */ /* 0x000ea2000c1e1920 */
[----:B------:R-:W-:Y:S01]  /*5710*/  IADD3 R220, P5, R212, R154, RZ ;  /* 0x0000009ad4dc7210 */ /* 0x000fe20007fbe0ff */
[----:B------:R-:W-:Y:S01]  /*5720*/  IMAD.WIDE.U32 R212, R156, 0x1a0, R172 ;  /* 0x000001a09cd47825 */ /* 0x000fe200078e00ac */
[----:B------:R-:W-:Y:S03]  /*5730*/  BSSY B1, `(.L_x_105) ;  /* 0x0000011000017945 */ /* 0x000fe60003800000 */
[----:B------:R-:W-:-:S04]  /*5740*/  IMAD.WIDE.U32 R216, R154, 0x7, R216 ;  /* 0x000000079ad87825 */ /* 0x000fc800078e00d8 */
[----:B------:R-:W-:Y:S01]  /*5750*/  IMAD.X R221, R19, 0x1, R155, P5 ;  /* 0x0000000113dd7824 */ /* 0x000fe200028e069b */
[----:B------:R-:W-:Y:S01]  /*5760*/  IADD3 R19, P5, R220, R152, RZ ;  /* 0x00000098dc137210 */ /* 0x000fe20007fbe0ff */
[----:B--2---:R-:W-:-:S04]  /*5770*/  IMAD R17, R224, R15, RZ ;  /* 0x0000000fe0117224 */ /* 0x004fc800078e02ff */
[----:B------:R-:W-:Y:S02]  /*5780*/  IMAD R225, R140, R16, R17 ;  /* 0x000000108ce17224 */ /* 0x000fe400078e0211 */
[----:B------:R-:W-:Y:S02]  /*5790*/  IMAD R17, R157, 0x1a0, RZ ;  /* 0x000001a09d117824 */ /* 0x000fe400078e02ff */
[----:B------:R-:W-:Y:S01]  /*57a0*/  IMAD.X R140, R221, 0x1, R23, P5 ;  /* 0x00000001dd8c7824 */ /* 0x000fe200028e0617 */
[----:B------:R-:W-:Y:S01]  /*57b0*/  LEA R138, P5, R19, UR10, 0x2 ;  /* 0x0000000a138a7c11 */ /* 0x000fe2000f8a10ff */
[----:B------:R-:W-:-:S03]  /*57c0*/  IMAD.IADD R213, R213, 0x1, R17 ;  /* 0x00000001d5d57824 */ /* 0x000fc600078e0211 */
[----:B------:R-:W-:Y:S02]  /*57d0*/  LEA.HI.X R139, R19, UR11, R140, 0x2, P5 ;  /* 0x0000000b138b7c11 */ /* 0x000fe4000a8f148c */
[----:B------:R0:W-:Y:S01]  /*57e0*/  @P3 STG.E desc[UR14][R212.64], R225 ;  /* 0x000000e1d4003986 */ /* 0x0001e2000c10190e */
[----:B------:R-:W-:-:S04]  /*57f0*/  IADD3 R222, P3, R216, R154, RZ ;  /* 0x0000009ad8de7210 */ /* 0x000fc80007f7e0ff */
[----:B------:R-:W-:Y:S02]  /*5800*/  IADD3.X R223, R155, R18, R217, P3, !PT ;  /* 0x000000129bdf7210 */ /* 0x000fe40001ffe4d9 */
[----:B------:R-:W-:-:S13]  /*5810*/  ISETP.GT.AND P3, PT, R12, 0x69, P2 ;  /* 0x000000690c00780c */ /* 0x000fda0001764270 */
[----:B0-----:R-:W-:Y:S05]  /*5820*/  @!P3 BRA `(.L_x_106) ;  /* 0x000000000004b947 */ /* 0x001fea0003800000 */
[----:B------:R0:W5:Y:S02]  /*5830*/  LDG.E.LTC128B R224, desc[UR14][R138.64] ;  /* 0x0000000e8ae07981 */ /* 0x000164000c1e1920 */
.L_x_106:
[----:B------:R-:W-:Y:S05]  /*5840*/  BSYNC B1 ;  /* 0x0000000000017941 */ /* 0x000fea0003800000 */
.L_x_105:
[----:B0-----:R-:W-:Y:S01]  /*5850*/  IMAD.WIDE.U32 R138, R11, R154, R222 ;  /* 0x0000009a0b8a7225 */ /* 0x001fe200078e00de */
        /* <DEDUP_REMOVED lines=25> */
.L_x_108:
[----:B------:R-:W-:Y:S05]  /*59f0*/  BSYNC B1 ;  /* 0x0000000000017941 */ /* 0x000fea0003800000 */
.L_x_107:
        /* <DEDUP_REMOVED lines=8> */
.L_x_110:
[----:B------:R-:W-:Y:S05]  /*5a80*/  BSYNC B1 ;  /* 0x0000000000017941 */ /* 0x000fea0003800000 */
.L_x_109:
[----:B--2--5:R-:W-:Y:S01]  /*5a90*/  IMAD R17, R224, R15, RZ ;  /* 0x0000000fe0117224 */ /* 0x024fe200078e02ff */
[----:B------:R-:W-:Y:S01]  /*5aa0*/  ISETP.GT.AND P3, PT, R12, 0x70, P2 ;  /* 0x000000700c00780c */ /* 0x000fe20001764270 */
[----:B0-----:R-:W-:Y:S02]  /*5ab0*/  IMAD.IADD R19, R18, 0x1, R221 ;  /* 0x0000000112137824 */ /* 0x001fe400078e02dd */
        /* <DEDUP_REMOVED lines=8> */
[----:B------:R-:W-:Y:S01]  /*5b40*/  IMAD.WIDE.U32 R218, R156, 0x1c0, R172 ;  /* 0x000001c09cda7825 */ /* 0x000fe200078e00ac */
[----:B------:R-:W-:Y:S01]  /*5b50*/  IADD3 R220, P5, R220, R154, RZ ;  /* 0x0000009adcdc7210 */ /* 0x000fe20007fbe0ff */
[----:B------:R-:W-:Y:S02]  /*5b60*/  BSSY B1, `(.L_x_111) ;  /* 0x0000011000017945 */ /* 0x000fe40003800000 */
        /* <DEDUP_REMOVED lines=16> */
.L_x_112:
[----:B------:R-:W-:Y:S05]  /*5c70*/  BSYNC B1 ;  /* 0x0000000000017941 */ /* 0x000fea0003800000 */
.L_x_111:
        /* <DEDUP_REMOVED lines=11> */
[----:B------:R-:W-:-:S03]  /*5d30*/  IMAD.WIDE.U32 R216, R11, R154, R224 ;  /* 0x0000009a0bd87225 */ /* 0x000fc600078e00e0 */
[----:B------:R-:W-:-:S04]  /*5d40*/  IADD3 R222, P5, R158, R216, RZ ;  /* 0x000000d89ede7210 */ /* 0x000fc80007fbe0ff */
[----:B------:R-:W-:Y:S01]  /*5d50*/  IADD3.X R223, R159, R8, R217, P5, !PT ;  /* 0x000000089fdf7210 */ /* 0x000fe20002ffe4d9 */
[----:B------:R-:W-:Y:S01]  /*5d60*/  IMAD.WIDE.U32 R216, R156, 0x1c0, R164 ;  /* 0x000001c09cd87825 */ /* 0x000fe200078e00a4 */
[----:B------:R-:W-:-:S03]  /*5d70*/  ISETP.GT.AND P5, PT, R12, 0x70, P1 ;  /* 0x000000700c00780c */ /* 0x000fc60000fa4270 */
[----:B------:R-:W-:Y:S02]  /*5d80*/  IMAD.IADD R217, R17, 0x1, R217 ;  /* 0x0000000111d97824 */ /* 0x000fe400078e02d9 */
[----:B-----5:R-:W-:Y:S02]  /*5d90*/  IMAD R17, R228, R15, RZ ;  /* 0x0000000fe4117224 */ /* 0x020fe400078e02ff */
[----:B------:R-:W-:-:S04]  /*5da0*/  IMAD.WIDE.U32 R222, R5, UR8, R222 ;  /* 0x0000000805de7c25 */ /* 0x000fc8000f8e00de */
[----:B------:R-:W-:Y:S01]  /*5db0*/  IMAD R19, R145, R16, R17 ;  /* 0x0000001091137224 */ /* 0x000fe200078e0211 */
[----:B------:R-:W-:Y:S01]  /*5dc0*/  LEA R144, P6, R222, UR10, 0x2 ;  /* 0x0000000ade907c11 */ /* 0x000fe2000f8c10ff */
[----:B------:R-:W-:-:S03]  /*5dd0*/  IMAD.IADD R17, R9, 0x1, R223 ;  /* 0x0000000109117824 */ /* 0x000fc600078e02df */
[----:B------:R0:W-:Y:S02]  /*5de0*/  @P3 STG.E desc[UR14][R216.64], R19 ;  /* 0x00000013d8003986 */ /* 0x0001e4000c10190e */
[----:B------:R-:W-:Y:S01]  /*5df0*/  LEA.HI.X R145, R222, UR11, R17, 0x2, P6 ;  /* 0x0000000bde917c11 */ /* 0x000fe2000b0f1411 */
[----:B------:R-:W-:Y:S01]  /*5e00*/  IMAD.MOV.U32 R222, RZ, RZ, R228 ;  /* 0x000000ffffde7224 */ /* 0x000fe200078e00e4 */
[----:B------:R-:W-:Y:S06]  /*5e10*/  @!P5 BRA `(.L_x_114) ;  /* 0x000000000004d947 */ /* 0x000fec0003800000 */
[----:B------:R2:W5:Y:S02]  /*5e20*/  LDG.E.LTC128B R222, desc[UR14][R142.64+0x20] ;  /* 0x0000200e8ede7981 */ /* 0x000564000c1e1920 */
.L_x_114:
[----:B------:R-:W-:Y:S05]  /*5e30*/  BSYNC B1 ;  /* 0x0000000000017941 */ /* 0x000fea0003800000 */
.L_x_113:
        /* <DEDUP_REMOVED lines=8> */
.L_x_116:
[----:B------:R-:W-:Y:S05]  /*5ec0*/  BSYNC B1 ;  /* 0x0000000000017941 */ /* 0x000fea0003800000 */
.L_x_115:
[----:B0----5:R-:W-:Y:S01]  /*5ed0*/  IMAD R17, R222, R15, RZ ;  /* 0x0000000fde117224 */ /* 0x021fe200078e02ff */
[----:B------:R-:W-:Y:S02]  /*5ee0*/  IADD3 R19, P6, R152, R220, RZ ;  /* 0x000000dc98137210 */ /* 0x000fe40007fde0ff */
[----:B------:R-:W-:Y:S01]  /*5ef0*/  ISETP.GT.AND P5, PT, R12, 0x78, P2 ;  /* 0x000000780c00780c */ /* 0x000fe200017a4270 */
[----:B------:R-:W-:Y:S02]  /*5f00*/  IMAD R153, R147, R16, R17 ;  /* 0x0000001093997224 */ /* 0x000fe400078e0211 */
[----:B------:R-:W-:-:S03]  /*5f10*/  IMAD.IADD R17, R18, 0x1, R221 ;  /* 0x0000000112117824 */ /* 0x000fc600078e02dd */
[----:B------:R0:W-:Y:S01]  /*5f20*/  @P3 STG.E desc[UR14][R216.64+0x20], R153 ;  /* 0x00002099d8003986 */ /* 0x0001e2000c10190e */
[----:B------:R-:W-:Y:S01]  /*5f30*/  IMAD.X R22, R17, 0x1, R23, P6 ;  /* 0x0000000111167824 */ /* 0x000fe200030e0617 */
[----:B------:R-:W-:-:S04]  /*5f40*/  LEA R146, P6, R19, UR10, 0x2 ;  /* 0x0000000a13927c11 */ /* 0x000fc8000f8c10ff */
[----:B------:R-:W-:Y:S01]  /*5f50*/  LEA.HI.X R147, R19, UR11, R22, 0x2, P6 ;  /* 0x0000000b13937c11 */ /* 0x000fe2000b0f1416 */
[----:B------:R-:W-:-:S06]  /*5f60*/  IMAD.MOV.U32 R22, RZ, RZ, R222 ;  /* 0x000000ffff167224 */ /* 0x000fcc00078e00de */
[----:B------:R1:W2:Y:S01]  /*5f70*/  @P5 LDG.E.LTC128B R22, desc[UR14][R146.64] ;  /* 0x0000000e92165981 */ /* 0x0002a2000c1e1920 */
[----:B------:R-:W-:Y:S01]  /*5f80*/  IMAD.WIDE.U32 R226, R154, 0x7, R226 ;  /* 0x000000079ae27825 */ /* 0x000fe200078e00e2 */
[----:B------:R-:W-:Y:S01]  /*5f90*/  ISETP.GT.AND P2, PT, R12, 0x79, P2 ;  /* 0x000000790c00780c */ /* 0x000fe20001744270 */
[----:B------:R-:W-:Y:S02]  /*5fa0*/  BSSY B1, `(.L_x_117) ;  /* 0x0000019000017945 */ /* 0x000fe40003800000 */
[----:B------:R-:W-:Y:S01]  /*5fb0*/  IMAD.WIDE.U32 R224, R154, 0x7, R224 ;  /* 0x000000079ae07825 */ /* 0x000fe200078e00e0 */
[----:B------:R-:W-:-:S04]  /*5fc0*/  IADD3 R222, P3, R226, R154, RZ ;  /* 0x0000009ae2de7210 */ /* 0x000fc80007f7e0ff */
[----:B------:R-:W-:Y:S02]  /*5fd0*/  IADD3.X R223, R155, R18, R227, P3, !PT ;  /* 0x000000129bdf7210 */ /* 0x000fe40001ffe4e3 */
[-C--:B------:R-:W-:Y:S01]  /*5fe0*/  IADD3 R224, P3, R224, R154.reuse, RZ ;  /* 0x0000009ae0e07210 */ /* 0x080fe20007f7e0ff */
[----:B------:R-:W-:-:S03]  /*5ff0*/  IMAD.WIDE.U32 R222, R11, R154, R222 ;  /* 0x0000009a0bde7225 */ /* 0x000fc600078e00de */
[----:B------:R-:W-:Y:S02]  /*6000*/  IADD3.X R225, R155, R18, R225, P3, !PT ;  /* 0x000000129be17210 */ /* 0x000fe40001ffe4e1 */
[----:B------:R-:W-:Y:S01]  /*6010*/  IADD3 R18, P3, R158, R222, RZ ;  /* 0x000000de9e127210 */ /* 0x000fe20007f7e0ff */
[----:B------:R-:W-:-:S03]  /*6020*/  IMAD.WIDE.U32 R224, R11, R154, R224 ;  /* 0x0000009a0be07225 */ /* 0x000fc600078e00e0 */
[----:B------:R-:W-:Y:S02]  /*6030*/  IADD3.X R19, R159, R8, R223, P3, !PT ;  /* 0x000000089f137210 */ /* 0x000fe40001ffe4df */
[----:B------:R-:W-:Y:S01]  /*6040*/  IADD3 R158, P6, R158, R224, RZ ;  /* 0x000000e09e9e7210 */ /* 0x000fe20007fde0ff */
[----:B------:R-:W-:-:S03]  /*6050*/  IMAD.WIDE.U32 R18, R5, UR8, R18 ;  /* 0x0000000805127c25 */ /* 0x000fc6000f8e0012 */
[----:B------:R-:W-:Y:S02]  /*6060*/  IADD3.X R159, R159, R8, R225, P6, !PT ;  /* 0x000000089f9f7210 */ /* 0x000fe400037fe4e1 */
[----:B------:R-:W-:Y:S01]  /*6070*/  IADD3 R154, P3, P6, R152, R154, R220 ;  /* 0x0000009a989a7210 */ /* 0x000fe20007e7e0dc */
[----:B0-----:R-:W-:-:S03]  /*6080*/  IMAD.WIDE.U32 R152, R156, 0x1e0, R172 ;  /* 0x000001e09c987825 */ /* 0x001fc600078e00ac */
[----:B------:R-:W-:Y:S01]  /*6090*/  IADD3.X R17, R23, R155, R17, P3, P6 ;  /* 0x0000009b17117210 */ /* 0x000fe20001fec411 */
[----:B------:R-:W-:Y:S01]  /*60a0*/  IMAD R23, R157, 0x1e0, RZ ;  /* 0x000001e09d177824 */ /* 0x000fe200078e02ff */
[----:B-1----:R-:W-:-:S03]  /*60b0*/  LEA R146, P3, R154, UR10, 0x2 ;  /* 0x0000000a9a927c11 */ /* 0x002fc6000f8610ff */
[----:B------:R-:W-:Y:S01]  /*60c0*/  IMAD.IADD R153, R153, 0x1, R23 ;  /* 0x0000000199997824 */ /* 0x000fe200078e0217 */
[----:B------:R-:W-:Y:S01]  /*60d0*/  LEA.HI.X R147, R154, UR11, R17, 0x2, P3 ;  /* 0x0000000b9a937c11 */ /* 0x000fe200098f1411 */
[----:B--2---:R-:W-:-:S04]  /*60e0*/  IMAD R11, R22, R15, RZ ;  /* 0x0000000f160b7224 */ /* 0x004fc800078e02ff */
[----:B------:R-:W-:-:S05]  /*60f0*/  IMAD R11, R148, R16, R11 ;  /* 0x00000010940b7224 */ /* 0x000fca00078e020b */
[----:B------:R0:W-:Y:S01]  /*6100*/  @P5 STG.E desc[UR14][R152.64], R11 ;  /* 0x0000000b98005986 */ /* 0x0001e2000c10190e */
[----:B------:R-:W-:Y:S05]  /*6110*/  @!P2 BRA `(.L_x_118) ;  /* 0x000000000004a947 */ /* 0x000fea0003800000 */
[----:B------:R1:W5:Y:S02]  /*6120*/  LDG.E.LTC128B R22, desc[UR14][R146.64] ;  /* 0x0000000e92167981 */ /* 0x000364000c1e1920 */
.L_x_118:
[----:B------:R-:W-:Y:S05]  /*6130*/  BSYNC B1 ;  /* 0x0000000000017941 */ /* 0x000fea0003800000 */
.L_x_117:
[----:B0-----:R-:W-:Y:S01]  /*6140*/  IMAD.IADD R11, R9, 0x1, R19 ;  /* 0x00000001090b7824 */ /* 0x001fe200078e0213 */
[----:B-1----:R-:W-:Y:S01]  /*6150*/  LEA R146, P3, R18, UR10, 0x2 ;  /* 0x0000000a12927c11 */ /* 0x002fe2000f8610ff */
[----:B------:R-:W-:Y:S01]  /*6160*/  IMAD.WIDE.U32 R156, R156, 0x1e0, R164 ;  /* 0x000001e09c9c7825 */ /* 0x000fe200078e00a4 */
[----:B------:R-:W-:Y:S02]  /*6170*/  BSSY B1, `(.L_x_119) ;  /* 0x000000b000017945 */ /* 0x000fe40003800000 */
[----:B------:R-:W-:Y:S01]  /*6180*/  LEA.HI.X R147, R18, UR11, R11, 0x2, P3 ;  /* 0x0000000b12937c11 */ /* 0x000fe200098f140b */
[----:B-----5:R-:W-:Y:S01]  /*6190*/  IMAD R8, R22, R15, RZ ;  /* 0x0000000f16087224 */ /* 0x020fe200078e02ff */
[----:B------:R-:W-:Y:S01]  /*61a0*/  ISETP.GT.AND P3, PT, R12, 0x78, P1 ;  /* 0x000000780c00780c */ /* 0x000fe20000f64270 */
[----:B------:R-:W-:Y:S02]  /*61b0*/  IMAD.IADD R19, R23, 0x1, R157 ;  /* 0x0000000117137824 */ /* 0x000fe400078e029d */
[----:B------:R-:W-:-:S02]  /*61c0*/  IMAD R149, R149, R16, R8 ;  /* 0x0000001095957224 */ /* 0x000fc400078e0208 */
[----:B------:R-:W-:Y:S02]  /*61d0*/  IMAD.MOV.U32 R18, RZ, RZ, R156 ;  /* 0x000000ffff127224 */ /* 0x000fe400078e009c */
[----:B------:R-:W-:-:S03]  /*61e0*/  IMAD.WIDE.U32 R158, R5, UR8, R158 ;  /* 0x00000008059e7c25 */ /* 0x000fc6000f8e009e */
[----:B------:R0:W-:Y:S03]  /*61f0*/  @P2 STG.E desc[UR14][R18.64], R149 ;  /* 0x0000009512002986 */ /* 0x0001e6000c10190e */
[----:B------:R-:W-:Y:S05]  /*6200*/  @!P3 BRA `(.L_x_120) ;  /* 0x000000000004b947 */ /* 0x000fea0003800000 */
[----:B------:R1:W5:Y:S02]  /*6210*/  LDG.E.LTC128B R22, desc[UR14][R146.64+0x20] ;  /* 0x0000200e92167981 */ /* 0x000364000c1e1920 */
.L_x_120:
[----:B------:R-:W-:Y:S05]  /*6220*/  BSYNC B1 ;  /* 0x0000000000017941 */ /* 0x000fea0003800000 */
.L_x_119:
[----:B-----5:R-:W-:Y:S01]  /*6230*/  IMAD R5, R22, R15, RZ ;  /* 0x0000000f16057224 */ /* 0x020fe200078e02ff */
[----:B------:R-:W-:Y:S01]  /*6240*/  ISETP.GT.AND P2, PT, R12, 0x79, P1 ;  /* 0x000000790c00780c */ /* 0x000fe20000f44270 */
[----:B------:R-:W-:Y:S01]  /*6250*/  IMAD.IADD R9, R9, 0x1, R159 ;  /* 0x0000000109097824 */ /* 0x000fe200078e029f */
[----:B------:R-:W-:Y:S01]  /*6260*/  LEA R8, P5, R158, UR10, 0x2 ;  /* 0x0000000a9e087c11 */ /* 0x000fe2000f8a10ff */
[----:B------:R-:W-:Y:S01]  /*6270*/  IMAD R5, R150, R16, R5 ;  /* 0x0000001096057224 */ /* 0x000fe200078e0205 */
[----:B------:R-:W-:Y:S01]  /*6280*/  BSSY B1, `(.L_x_121) ;  /* 0x0000006000017945 */ /* 0x000fe20003800000 */
[----:B------:R-:W-:Y:S02]  /*6290*/  ISETP.GT.AND P1, PT, R13, 0x80, PT ;  /* 0x000000800d00780c */ /* 0x000fe40003f24270 */
[----:B------:R-:W-:Y:S01]  /*62a0*/  LEA.HI.X R9, R158, UR11, R9, 0x2, P5 ;  /* 0x0000000b9e097c11 */ /* 0x000fe2000a8f1409 */
[----:B------:R2:W-:Y:S05]  /*62b0*/  @P3 STG.E desc[UR14][R152.64+0x20], R5 ;  /* 0x0000200598003986 */ /* 0x0005ea000c10190e */
[----:B------:R-:W-:Y:S05]  /*62c0*/  @!P2 BRA `(.L_x_122) ;  /* 0x000000000004a947 */ /* 0x000fea0003800000 */
[----:B------:R0:W5:Y:S02]  /*62d0*/  LDG.E.LTC128B R22, desc[UR14][R8.64+0x20] ;  /* 0x0000200e08167981 */ /* 0x000164000c1e1920 */
.L_x_122:
[----:B------:R-:W-:Y:S05]  /*62e0*/  BSYNC B1 ;  /* 0x0000000000017941 */ /* 0x000fea0003800000 */
.L_x_121:
[----:B--2--5:R-:W-:Y:S01]  /*62f0*/  IMAD R5, R22, R15, RZ ;  /* 0x0000000f16057224 */ /* 0x024fe200078e02ff */
[----:B------:R-:W-:Y:S01]  /*6300*/  ISETP.GT.AND P3, PT, R12, RZ, P1 ;  /* 0x000000ff0c00720c */ /* 0x000fe20000f64270 */
[----:B------:R-:W-:Y:S02]  /*6310*/  BSSY B1, `(.L_x_123) ;  /* 0x0000005000017945 */ /* 0x000fe40003800000 */
[----:B------:R-:W-:-:S05]  /*6320*/  IMAD R5, R151, R16, R5 ;  /* 0x0000001097057224 */ /* 0x000fca00078e0205 */
[----:B------:R2:W-:Y:S05]  /*6330*/  @P2 STG.E desc[UR14][R18.64+0x20], R5 ;  /* 0x0000200512002986 */ /* 0x0005ea000c10190e */
[----:B------:R-:W-:Y:S05]  /*6340*/  @!P3 BRA `(.L_x_124) ;  /* 0x000000000004b947 */ /* 0x000fea0003800000 */
[----:B------:R0:W5:Y:S02]  /*6350*/  LDG.E.LTC128B R22, desc[UR14][R20.64+0x200] ;  /* 0x0002000e14167981 */ /* 0x000164000c1e1920 */
.L_x_124:
[----:B------:R-:W-:Y:S05]  /*6360*/  BSYNC B1 ;  /* 0x0000000000017941 */ /* 0x000fea0003800000 */
.L_x_123:
[----:B--2--5:R-:W-:Y:S01]  /*6370*/  IMAD R5, R22, R15, RZ ;  /* 0x0000000f16057224 */ /* 0x024fe200078e02ff */
[----:B------:R-:W-:Y:S01]  /*6380*/  ISETP.GT.AND P5, PT, R12, 0x1, P1 ;  /* 0x000000010c00780c */ /* 0x000fe20000fa4270 */
[----:B------:R-:W-:Y:S01]  /*6390*/  BSSY B1, `(.L_x_125) ;  /* 0x0000006000017945 */ /* 0x000fe20003800000 */
[----:B------:R-:W-:Y:S01]  /*63a0*/  ISETP.GT.AND P2, PT, R13, 0x88, PT ;  /* 0x000000880d00780c */ /* 0x000fe20003f44270 */
[----:B------:R-:W-:-:S05]  /*63b0*/  IMAD R5, R24, R16, R5 ;  /* 0x0000001018057224 */ /* 0x000fca00078e0205 */
[----:B------:R2:W-:Y:S05]  /*63c0*/  @P3 STG.E desc[UR14][R172.64+0x200], R5 ;  /* 0x00020005ac003986 */ /* 0x0005ea000c10190e */
[----:B------:R-:W-:Y:S05]  /*63d0*/  @!P5 BRA `(.L_x_126) ;  /* 0x000000000004d947 */ /* 0x000fea0003800000 */
[----:B------:R0:W5:Y:S02]  /*63e0*/  LDG.E.LTC128B R22, desc[UR14][R88.64+0x200] ;  /* 0x0002000e58167981 */ /* 0x000164000c1e1920 */
.L_x_126:
[----:B------:R-:W-:Y:S05]  /*63f0*/  BSYNC B1 ;  /* 0x0000000000017941 */ /* 0x000fea0003800000 */
.L_x_125:
[----:B--2--5:R-:W-:Y:S01]  /*6400*/  IMAD R5, R22, R15, RZ ;  /* 0x0000000f16057224 */ /* 0x024fe200078e02ff */
[----:B------:R-:W-:Y:S01]  /*6410*/  ISETP.GT.AND P3, PT, R12, RZ, P2 ;  /* 0x000000ff0c00720c */ /* 0x000fe20001764270 */
[----:B------:R-:W-:Y:S02]  /*6420*/  BSSY B1, `(.L_x_127) ;  /* 0x0000005000017945 */ /* 0x000fe40003800000 */
[----:B------:R-:W-:-:S05]  /*6430*/  IMAD R5, R25, R16, R5 ;  /* 0x0000001019057224 */ /* 0x000fca00078e0205 */
[----:B------:R2:W-:Y:S05]  /*6440*/  @P5 STG.E desc[UR14][R164.64+0x200], R5 ;  /* 0x00020005a4005986 */ /* 0x0005ea000c10190e */
[----:B------:R-:W-:Y:S05]  /*6450*/  @!P3 BRA `(.L_x_128) ;  /* 0x000000000004b947 */ /* 0x000fea0003800000 */
[----:B------:R0:W5:Y:S02]  /*6460*/  LDG.E.LTC128B R22, desc[UR14][R20.64+0x220] ;  /* 0x0002200e14167981 */ /* 0x000164000c1e1920 */
.L_x_128:
[----:B------:R-:W-:Y:S05]  /*6470*/  BSYNC B1 ;  /* 0x0000000000017941 */ /* 0x000fea0003800000 */
.L_x_127:
[----:B--2--5:R-:W-:Y:S01]  /*6480*/  IMAD R5, R22, R15, RZ ;  /* 0x0000000f16057224 */ /* 0x024fe200078e02ff */
[----:B------:R-:W-:Y:S01]  /*6490*/  ISETP.GT.AND P5, PT, R12, 0x1, P2 ;  /* 0x000000010c00780c */ /* 0x000fe200017a4270 */
[----:B------:R-:W-:Y:S02]  /*64a0*/  BSSY B1, `(.L_x_129) ;  /* 0x0000005000017945 */ /* 0x000fe40003800000 */
[----:B------:R-:W-:-:S05]  /*64b0*/  IMAD R5, R26, R16, R5 ;  /* 0x000000101a057224 */ /* 0x000fca00078e0205 */
[----:B------:R2:W-:Y:S05]  /*64c0*/  @P3 STG.E desc[UR14][R172.64+0x220], R5 ;  /* 0x00022005ac003986 */ /* 0x0005ea000c10190e */
[----:B------:R-:W-:Y:S05]  /*64d0*/  @!P5 BRA `(.L_x_130) ;  /* 0x000000000004d947 */ /* 0x000fea0003800000 */
[----:B------:R0:W5:Y:S02]  /*64e0*/  LDG.E.LTC128B R22, desc[UR14][R88.64+0x220] ;  /* 0x0002200e58167981 */ /* 0x000164000c1e1920 */
.L_x_130:
[----:B------:R-:W-:Y:S05]  /*64f0*/  BSYNC B1 ;  /* 0x0000000000017941 */ /* 0x000fea0003800000 */
.L_x_129:
[----:B--2--5:R-:W-:Y:S01]  /*6500*/  IMAD R5, R22, R15, RZ ;  /* 0x0000000f16057224 */ /* 0x024fe200078e02ff */
[----:B------:R-:W-:Y:S01]  /*6510*/  ISETP.GT.AND P3, PT, R12, 0x8, P1 ;  /* 0x000000080c00780c */ /* 0x000fe20000f64270 */
[----:B------:R-:W-:Y:S02]  /*6520*/  BSSY B1, `(.L_x_131) ;  /* 0x0000005000017945 */ /* 0x000fe40003800000 */
[----:B------:R-:W-:-:S05]  /*6530*/  IMAD R5, R27, R16, R5 ;  /* 0x000000101b057224 */ /* 0x000fca00078e0205 */
[----:B------:R2:W-:Y:S05]  /*6540*/  @P5 STG.E desc[UR14][R164.64+0x220], R5 ;  /* 0x00022005a4005986 */ /* 0x0005ea000c10190e */
[----:B------:R-:W-:Y:S05]  /*6550*/  @!P3 BRA `(.L_x_132) ;  /* 0x000000000004b947 */ /* 0x000fea0003800000 */
[----:B------:R0:W5:Y:S02]  /*6560*/  LDG.E.LTC128B R22, desc[UR14][R90.64+0x200] ;  /* 0x0002000e5a167981 */ /* 0x000164000c1e1920 */
.L_x_132:
[----:B------:R-:W-:Y:S05]  /*6570*/  BSYNC B1 ;  /* 0x0000000000017941 */ /* 0x000fea0003800000 */
.L_x_131:
[----:B--2--5:R-:W-:Y:S01]  /*6580*/  IMAD R5, R22, R15, RZ ;  /* 0x0000000f16057224 */ /* 0x024fe200078e02ff */
[----:B------:R-:W-:Y:S01]  /*6590*/  ISETP.GT.AND P5, PT, R12, 0x9, P1 ;  /* 0x000000090c00780c */ /* 0x000fe20000fa4270 */
[----:B------:R-:W-:Y:S02]  /*65a0*/  BSSY B1, `(.L_x_133) ;  /* 0x0000005000017945 */ /* 0x000fe40003800000 */
[----:B------:R-:W-:-:S05]  /*65b0*/  IMAD R5, R28, R16, R5 ;  /* 0x000000101c057224 */ /* 0x000fca00078e0205 */
[----:B------:R2:W-:Y:S05]  /*65c0*/  @P3 STG.E desc[UR14][R162.64+0x200], R5 ;  /* 0x00020005a2003986 */ /* 0x0005ea000c10190e */
[----:B------:R-:W-:Y:S05]  /*65d0*/  @!P5 BRA `(.L_x_134) ;  /* 0x000000000004d947 */ /* 0x000fea0003800000 */
[----:B------:R0:W5:Y:S02]  /*65e0*/  LDG.E.LTC128B R22, desc[UR14][R92.64+0x200] ;  /* 0x0002000e5c167981 */ /* 0x000164000c1e1920 */
.L_x_134:
[----:B------:R-:W-:Y:S05]  /*65f0*/  BSYNC B1 ;  /* 0x0000000000017941 */ /* 0x000fea0003800000 */
.L_x_133:
[----:B--2--5:R-:W-:Y:S01]  /*6600*/  IMAD R5, R22, R15, RZ ;  /* 0x0000000f16057224 */ /* 0x024fe200078e02ff */
[----:B------:R-:W-:Y:S01]  /*6610*/  ISETP.GT.AND P3, PT, R12, 0x8, P2 ;  /* 0x000000080c00780c */ /* 0x000fe20001764270 */
[----:B------:R-:W-:Y:S02]  /*6620*/  BSSY B1, `(.L_x_135) ;  /* 0x0000005000017945 */ /* 0x000fe40003800000 */
[----:B------:R-:W-:-:S05]  /*6630*/  IMAD R5, R29, R16, R5 ;  /* 0x000000101d057224 */ /* 0x000fca00078e0205 */
[----:B------:R2:W-:Y:S05]  /*6640*/  @P5 STG.E desc[UR14][R160.64+0x200], R5 ;  /* 0x00020005a0005986 */ /* 0x0005ea000c10190e */
[----:B------:R-:W-:Y:S05]  /*6650*/  @!P3 BRA `(.L_x_136) ;  /* 0x000000000004b947 */ /* 0x000fea0003800000 */
[----:B------:R0:W5:Y:S02]  /*6660*/  LDG.E.LTC128B R22, desc[UR14][R90.64+0x220] ;  /* 0x0002200e5a167981 */ /* 0x000164000c1e1920 */
.L_x_136:
[----:B------:R-:W-:Y:S05]  /*6670*/  BSYNC B1 ;  /* 0x0000000000017941 */ /* 0x000fea0003800000 */
.L_x_135:
[----:B--2--5:R-:W-:Y:S01]  /*6680*/  IMAD R5, R22, R15, RZ ;  /* 0x0000000f16057224 */ /* 0x024fe200078e02ff */
[----:B------:R-:W-:Y:S01]  /*6690*/  ISETP.GT.AND P5, PT, R12, 0x9, P2 ;  /* 0x000000090c00780c */ /* 0x000fe200017a4270 */
[----:B------:R-:W-:Y:S02]  /*66a0*/  BSSY B1, `(.L_x_137) ;  /* 0x0000005000017945 */ /* 0x000fe40003800000 */
[----:B------:R-:W-:-:S05]  /*66b0*/  IMAD R5, R30, R16, R5 ;  /* 0x000000101e057224 */ /* 0x000fca00078e0205 */
[----:B------:R2:W-:Y:S05]  /*66c0*/  @P3 STG.E desc[UR14][R162.64+0x220], R5 ;  /* 0x00022005a2003986 */ /* 0x0005ea000c10190e */
[----:B------:R-:W-:Y:S05]  /*66d0*/  @!P5 BRA `(.L_x_138) ;  /* 0x000000000004d947 */ /* 0x000fea0003800000 */
[----:B------:R0:W5:Y:S02]  /*66e0*/  LDG.E.LTC128B R22, desc[UR14][R92.64+0x220] ;  /* 0x0002200e5c167981 */ /* 0x000164000c1e1920 */
.L_x_138:
[----:B------:R-:W-:Y:S05]  /*66f0*/  BSYNC B1 ;  /* 0x0000000000017941 */ /* 0x000fea0003800000 */
.L_x_137:
[----:B--2--5:R-:W-:Y:S01]  /*6700*/  IMAD R5, R22, R15, RZ ;  /* 0x0000000f16057224 */ /* 0x024fe200078e02ff */
[----:B------:R-:W-:Y:S01]  /*6710*/  ISETP.GT.AND P3, PT, R12, 0x10, P1 ;  /* 0x000000100c00780c */ /* 0x000fe20000f64270 */
[----:B------:R-:W-:Y:S02]  /*6720*/  BSSY B1, `(.L_x_139) ;  /* 0x0000005000017945 */ /* 0x000fe40003800000 */
[----:B------:R-:W-:-:S05]  /*6730*/  IMAD R5, R31, R16, R5 ;  /* 0x000000101f057224 */ /* 0x000fca00078e0205 */
[----:B------:R2:W-:Y:S05]  /*6740*/  @P5 STG.E desc[UR14][R160.64+0x220], R5 ;  /* 0x00022005a0005986 */ /* 0x0005ea000c10190e */
[----:B------:R-:W-:Y:S05]  /*6750*/  @!P3 BRA `(.L_x_140) ;  /* 0x000000000004b947 */ /* 0x000fea0003800000 */
[----:B------:R0:W5:Y:S02]  /*6760*/  LDG.E.LTC128B R22, desc[UR14][R94.64+0x200] ;  /* 0x0002000e5e167981 */ /* 0x000164000c1e1920 */
.L_x_140:
[----:B------:R-:W-:Y:S05]  /*6770*/  BSYNC B1 ;  /* 0x0000000000017941 */ /* 0x000fea0003800000 */
.L_x_139:
[----:B--2--5:R-:W-:Y:S01]  /*6780*/  IMAD R5, R22, R15, RZ ;  /* 0x0000000f16057224 */ /* 0x024fe200078e02ff */
[----:B------:R-:W-:Y:S01]  /*6790*/  ISETP.GT.AND P5, PT, R12, 0x11, P1 ;  /* 0x000000110c00780c */ /* 0x000fe20000fa4270 */
[----:B------:R-:W-:Y:S02]  /*67a0*/  BSSY B1, `(.L_x_141) ;  /* 0x0000005000017945 */ /* 0x000fe40003800000 */
[----:B------:R-:W-:-:S05]  /*67b0*/  IMAD R5, R32, R16, R5 ;  /* 0x0000001020057224 */ /* 0x000fca00078e0205 */
[----:B------:R2:W-:Y:S05]  /*67c0*/  @P3 STG.E desc[UR14][R168.64+0x200], R5 ;  /* 0x00020005a8003986 */ /* 0x0005ea000c10190e */
[----:B------:R-:W-:Y:S05]  /*67d0*/  @!P5 BRA `(.L_x_142) ;  /* 0x000000000004d947 */ /* 0x000fea0003800000 */
[----:B------:R0:W5:Y:S02]  /*67e0*/  LDG.E.LTC128B R22, desc[UR14][R96.64+0x200] ;  /* 0x0002000e60167981 */ /* 0x000164000c1e1920 */
.L_x_142:
[----:B------:R-:W-:Y:S05]  /*67f0*/  BSYNC B1 ;  /* 0x0000000000017941 */ /* 0x000fea0003800000 */
.L_x_141:
[----:B--2--5:R-:W-:Y:S01]  /*6800*/  IMAD R5, R22, R15, RZ ;  /* 0x0000000f16057224 */ /* 0x024fe200078e02ff */
[----:B------:R-:W-:Y:S01]  /*6810*/  ISETP.GT.AND P3, PT, R12, 0x10, P2 ;  /* 0x000000100c00780c */ /* 0x000fe20001764270 */
[----:B------:R-:W-:Y:S02]  /*6820*/  BSSY B1, `(.L_x_143) ;  /* 0x0000005000017945 */ /* 0x000fe40003800000 */
[----:B------:R-:W-:-:S05]  /*6830*/  IMAD R5, R33, R16, R5 ;  /* 0x0000001021057224 */ /* 0x000fca00078e0205 */
[----:B------:R2:W-:Y:S05]  /*6840*/  @P5 STG.E desc[UR14][R166.64+0x200], R5 ;  /* 0x00020005a6005986 */ /* 0x0005ea000c10190e */
[----:B------:R-:W-:Y:S05]  /*6850*/  @!P3 BRA `(.L_x_144) ;  /* 0x000000000004b947 */ /* 0x000fea0003800000 */
[----:B------:R0:W5:Y:S02]  /*6860*/  LDG.E.LTC128B R22, desc[UR14][R94.64+0x220] ;  /* 0x0002200e5e167981 */ /* 0x000164000c1e1920 */
.L_x_144:
[----:B------:R-:W-:Y:S05]  /*6870*/  BSYNC B1 ;  /* 0x0000000000017941 */ /* 0x000fea0003800000 */
.L_x_143:
[----:B--2--5:R-:W-:Y:S01]  /*6880*/  IMAD R5, R22, R15, RZ ;  /* 0x0000000f16057224 */ /* 0x024fe200078e02ff */
[----:B------:R-:W-:Y:S01]  /*6890*/  ISETP.GT.AND P5, PT, R12, 0x11, P2 ;  /* 0x000000110c00780c */ /* 0x000fe200017a4270 */
[----:B------:R-:W-:Y:S02]  /*68a0*/  BSSY B1, `(.L_x_145) ;  /* 0x0000005000017945 */ /* 0x000fe40003800000 */
[----:B------:R-:W-:-:S05]  /*68b0*/  IMAD R5, R34, R16, R5 ;  /* 0x0000001022057224 */ /* 0x000fca00078e0205 */
[----:B------:R2:W-:Y:S05]  /*68c0*/  @P3 STG.E desc[UR14][R168.64+0x220], R5 ;  /* 0x00022005a8003986 */ /* 0x0005ea000c10190e */
[----:B------:R-:W-:Y:S05]  /*68d0*/  @!P5 BRA `(.L_x_146) ;  /* 0x000000000004d947 */ /* 0x000fea0003800000 */
[----:B------:R0:W5:Y:S02]  /*68e0*/  LDG.E.LTC128B R22, desc[UR14][R96.64+0x220] ;  /* 0x0002200e60167981 */ /* 0x000164000c1e1920 */
.L_x_146:
[----:B------:R-:W-:Y:S05]  /*68f0*/  BSYNC B1 ;  /* 0x0000000000017941 */ /* 0x000fea0003800000 */
.L_x_145:
[----:B--2--5:R-:W-:Y:S01]  /*6900*/  IMAD R5, R22, R15, RZ ;  /* 0x0000000f16057224 */ /* 0x024fe200078e02ff */
[----:B------:R-:W-:Y:S01]  /*6910*/  ISETP.GT.AND P3, PT, R12, 0x18, P1 ;  /* 0x000000180c00780c */ /* 0x000fe20000f64270 */
[----:B------:R-:W-:Y:S02]  /*6920*/  BSSY B1, `(.L_x_147) ;  /* 0x0000005000017945 */ /* 0x000fe40003800000 */
[----:B------:R-:W-:-:S05]  /*6930*/  IMAD R5, R35, R16, R5 ;  /* 0x0000001023057224 */ /* 0x000fca00078e0205 */
[----:B------:R2:W-:Y:S05]  /*6940*/  @P5 STG.E desc[UR14][R166.64+0x220], R5 ;  /* 0x00022005a6005986 */ /* 0x0005ea000c10190e */
[----:B------:R-:W-:Y:S05]  /*6950*/  @!P3 BRA `(.L_x_148) ;  /* 0x000000000004b947 */ /* 0x000fea0003800000 */
[----:B------:R0:W5:Y:S02]  /*6960*/  LDG.E.LTC128B R22, desc[UR14][R100.64+0x200] ;  /* 0x0002000e64167981 */ /* 0x000164000c1e1920 */
.L_x_148:
[----:B------:R-:W-:Y:S05]  /*6970*/  BSYNC B1 ;  /* 0x0000000000017941 */ /* 0x000fea0003800000 */
.L_x_147:
[----:B--2--5:R-:W-:Y:S01]  /*6980*/  IMAD R5, R22, R15, RZ ;  /* 0x0000000f16057224 */ /* 0x024fe200078e02ff */
[----:B------:R-:W-:Y:S01]  /*6990*/  ISETP.GT.AND P5, PT, R12, 0x19, P1 ;  /* 0x000000190c00780c */ /* 0x000fe20000fa4270 */
[----:B------:R-:W-:Y:S02]  /*69a0*/  BSSY B1, `(.L_x_149) ;  /* 0x0000005000017945 */ /* 0x000fe40003800000 */
[----:B------:R-:W-:-:S05]  /*69b0*/  IMAD R5, R36, R16, R5 ;  /* 0x0000001024057224 */ /* 0x000fca00078e0205 */
[----:B------:R2:W-:Y:S05]  /*69c0*/  @P3 STG.E desc[UR14][R170.64+0x200], R5 ;  /* 0x00020005aa003986 */ /* 0x0005ea000c10190e */
[----:B------:R-:W-:Y:S05]  /*69d0*/  @!P5 BRA `(.L_x_150) ;  /* 0x000000000004d947 */ /* 0x000fea0003800000 */
[----:B------:R0:W5:Y:S02]  /*69e0*/  LDG.E.LTC128B R22, desc[UR14][R174.64+0x200] ;  /* 0x0002000eae167981 */ /* 0x000164000c1e1920 */
.L_x_150:
[----:B------:R-:W-:Y:S05]  /*69f0*/  BSYNC B1 ;  /* 0x0000000000017941 */ /* 0x000fea0003800000 */
.L_x_149:
[----:B--2--5:R-:W-:Y:S01]  /*6a00*/  IMAD R5, R22, R15, RZ ;  /* 0x0000000f16057224 */ /* 0x024fe200078e02ff */
[----:B------:R-:W-:Y:S01]  /*6a10*/  ISETP.GT.AND P3, PT, R12, 0x18, P2 ;  /* 0x000000180c00780c */ /* 0x000fe20001764270 */
[----:B------:R-:W-:Y:S02]  /*6a20*/  BSSY B1, `(.L_x_151) ;  /* 0x0000005000017945 */ /* 0x000fe40003800000 */
[----:B------:R-:W-:-:S05]  /*6a30*/  IMAD R5, R37, R16, R5 ;  /* 0x0000001025057224 */ /* 0x000fca00078e0205 */
[----:B------:R2:W-:Y:S05]  /*6a40*/  @P5 STG.E desc[UR14][R98.64+0x200], R5 ;  /* 0x0002000562005986 */ /* 0x0005ea000c10190e */
[----:B------:R-:W-:Y:S05]  /*6a50*/  @!P3 BRA `(.L_x_152) ;  /* 0x000000000004b947 */ /* 0x000fea0003800000 */
[----:B------:R0:W5:Y:S02]  /*6a60*/  LDG.E.LTC128B R22, desc[UR14][R100.64+0x220] ;  /* 0x0002200e64167981 */ /* 0x000164000c1e1920 */
.L_x_152:
[----:B------:R-:W-:Y:S05]  /*6a70*/  BSYNC B1 ;  /* 0x0000000000017941 */ /* 0x000fea0003800000 */
.L_x_151:
[----:B--2--5:R-:W-:Y:S01]  /*6a80*/  IMAD R5, R22, R15, RZ ;  /* 0x0000000f16057224 */ /* 0x024fe200078e02ff */
[----:B------:R-:W-:Y:S01]  /*6a90*/  ISETP.GT.AND P5, PT, R12, 0x19, P2 ;  /* 0x000000190c00780c */ /* 0x000fe200017a4270 */
[----:B------:R-:W-:Y:S02]  /*6aa0*/  BSSY B1, `(.L_x_153) ;  /* 0x0000005000017945 */ /* 0x000fe40003800000 */
[----:B------:R-:W-:-:S05]  /*6ab0*/  IMAD R5, R38, R16, R5 ;  /* 0x0000001026057224 */ /* 0x000fca00078e0205 */
[----:B------:R2:W-:Y:S05]  /*6ac0*/  @P3 STG.E desc[UR14][R170.64+0x220], R5 ;  /* 0x00022005aa003986 */ /* 0x0005ea000c10190e */
[----:B------:R-:W-:Y:S05]  /*6ad0*/  @!P5 BRA `(.L_x_154) ;  /* 0x000000000004d947 */ /* 0x000fea0003800000 */
[----:B------:R0:W5:Y:S02]  /*6ae0*/  LDG.E.LTC128B R22, desc[UR14][R174.64+0x220] ;  /* 0x0002200eae167981 */ /* 0x000164000c1e1920 */
.L_x_154:
[----:B------:R-:W-:Y:S05]  /*6af0*/  BSYNC B1 ;  /* 0x0000000000017941 */ /* 0x000fea0003800000 */
.L_x_153:
[----:B--2--5:R-:W-:Y:S01]  /*6b00*/  IMAD R5, R22, R15, RZ ;  /* 0x0000000f16057224 */ /* 0x024fe200078e02ff */
[----:B------:R-:W-:Y:S01]  /*6b10*/  ISETP.GT.AND P3, PT, R12, 0x20, P1 ;  /* 0x000000200c00780c */ /* 0x000fe20000f64270 */
[----:B------:R-:W-:Y:S02]  /*6b20*/  BSSY B1, `(.L_x_155) ;  /* 0x0000005000017945 */ /* 0x000fe40003800000 */
[----:B------:R-:W-:-:S05]  /*6b30*/  IMAD R5, R39, R16, R5 ;  /* 0x0000001027057224 */ /* 0x000fca00078e0205 */
[----:B------:R2:W-:Y:S05]  /*6b40*/  @P5 STG.E desc[UR14][R98.64+0x220], R5 ;  /* 0x0002200562005986 */ /* 0x0005ea000c10190e */
[----:B------:R-:W-:Y:S05]  /*6b50*/  @!P3 BRA `(.L_x_156) ;  /* 0x000000000004b947 */ /* 0x000fea0003800000 */
[----:B------:R0:W5:Y:S02]  /*6b60*/  LDG.E.LTC128B R22, desc[UR14][R102.64+0x200] ;  /* 0x0002000e66167981 */ /* 0x000164000c1e1920 */
.L_x_156:
[----:B------:R-:W-:Y:S05]  /*6b70*/  BSYNC B1 ;  /* 0x0000000000017941 */ /* 0x000fea0003800000 */
.L_x_155:
[----:B--2--5:R-:W-:Y:S01]  /*6b80*/  IMAD R5, R22, R15, RZ ;  /* 0x0000000f16057224 */ /* 0x024fe200078e02ff */
[----:B------:R-:W-:Y:S01]  /*6b90*/  ISETP.GT.AND P5, PT, R12, 0x21, P1 ;  /* 0x000000210c00780c */ /* 0x000fe20000fa4270 */
[----:B------:R-:W-:Y:S02]  /*6ba0*/  BSSY B1, `(.L_x_157) ;  /* 0x0000005000017945 */ /* 0x000fe40003800000 */
[----:B------:R-:W-:-:S05]  /*6bb0*/  IMAD R5, R40, R16, R5 ;  /* 0x0000001028057224 */ /* 0x000fca00078e0205 */
[----:B------:R2:W-:Y:S05]  /*6bc0*/  @P3 STG.E desc[UR14][R178.64+0x200], R5 ;  /* 0x00020005b2003986 */ /* 0x0005ea000c10190e */
[----:B------:R-:W-:Y:S05]  /*6bd0*/  @!P5 BRA `(.L_x_158) ;  /* 0x000000000004d947 */ /* 0x000fea0003800000 */
[----:B------:R0:W5:Y:S02]  /*6be0*/  LDG.E.LTC128B R22, desc[UR14][R104.64+0x200] ;  /* 0x0002000e68167981 */ /* 0x000164000c1e1920 */
.L_x_158:
[----:B------:R-:W-:Y:S05]  /*6bf0*/  BSYNC B1 ;  /* 0x0000000000017941 */ /* 0x000fea0003800000 */
.L_x_157:
[----:B--2--5:R-:W-:Y:S01]  /*6c00*/  IMAD R5, R22, R15, RZ ;  /* 0x0000000f16057224 */ /* 0x024fe200078e02ff */
[----:B------:R-:W-:Y:S01]  /*6c10*/  ISETP.GT.AND P3, PT, R12, 0x20, P2 ;  /* 0x000000200c00780c */ /* 0x000fe20001764270 */
[----:B------:R-:W-:Y:S02]  /*6c20*/  BSSY B1, `(.L_x_159) ;  /* 0x0000005000017945 */ /* 0x000fe40003800000 */
[----:B------:R-:W-:-:S05]  /*6c30*/  IMAD R5, R41, R16, R5 ;  /* 0x0000001029057224 */ /* 0x000fca00078e0205 */
[----:B------:R2:W-:Y:S05]  /*6c40*/  @P5 STG.E desc[UR14][R176.64+0x200], R5 ;  /* 0x00020005b0005986 */ /* 0x0005ea000c10190e */
[----:B------:R-:W-:Y:S05]  /*6c50*/  @!P3 BRA `(.L_x_160) ;  /* 0x000000000004b947 */ /* 0x000fea0003800000 */
[----:B------:R0:W5:Y:S02]  /*6c60*/  LDG.E.LTC128B R22, desc[UR14][R102.64+0x220] ;  /* 0x0002200e66167981 */ /* 0x000164000c1e1920 */
.L_x_160:
[----:B------:R-:W-:Y:S05]  /*6c70*/  BSYNC B1 ;  /* 0x0000000000017941 */ /* 0x000fea0003800000 */
.L_x_159:
[----:B--2--5:R-:W-:Y:S01]  /*6c80*/  IMAD R5, R22, R15, RZ ;  /* 0x0000000f16057224 */ /* 0x024fe200078e02ff */
[----:B------:R-:W-:Y:S01]  /*6c90*/  ISETP.GT.AND P5, PT, R12, 0x21, P2 ;  /* 0x000000210c00780c */ /* 0x000fe200017a4270 */
[----:B------:R-:W-:Y:S02]  /*6ca0*/  BSSY B1, `(.L_x_161) ;  /* 0x0000005000017945 */ /* 0x000fe40003800000 */
[----:B------:R-:W-:-:S05]  /*6cb0*/  IMAD R5, R42, R16, R5 ;  /* 0x000000102a057224 */ /* 0x000fca00078e0205 */
[----:B------:R2:W-:Y:S05]  /*6cc0*/  @P3 STG.E desc[UR14][R178.64+0x220], R5 ;  /* 0x00022005b2003986 */ /* 0x0005ea000c10190e */
[----:B------:R-:W-:Y:S05]  /*6cd0*/  @!P5 BRA `(.L_x_162) ;  /* 0x000000000004d947 */ /* 0x000fea0003800000 */
[----:B------:R0:W5:Y:S02]  /*6ce0*/  LDG.E.LTC128B R22, desc[UR14][R104.64+0x220] ;  /* 0x0002200e68167981 */ /* 0x000164000c1e1920 */
.L_x_162:
[----:B------:R-:W-:Y:S05]  /*6cf0*/  BSYNC B1 ;  /* 0x0000000000017941 */ /* 0x000fea0003800000 */
.L_x_161:
[----:B--2--5:R-:W-:Y:S01]  /*6d00*/  IMAD R5, R22, R15, RZ ;  /* 0x0000000f16057224 */ /* 0x024fe200078e02ff */
[----:B------:R-:W-:Y:S01]  /*6d10*/  ISETP.GT.AND P3, PT, R12, 0x28, P1 ;  /* 0x000000280c00780c */ /* 0x000fe20000f64270 */
[----:B------:R-:W-:Y:S02]  /*6d20*/  BSSY B1, `(.L_x_163) ;  /* 0x0000005000017945 */ /* 0x000fe40003800000 */
[----:B------:R-:W-:-:S05]  /*6d30*/  IMAD R5, R43, R16, R5 ;  /* 0x000000102b057224 */ /* 0x000fca00078e0205 */
[----:B------:R2:W-:Y:S05]  /*6d40*/  @P5 STG.E desc[UR14][R176.64+0x220], R5 ;  /* 0x00022005b0005986 */ /* 0x0005ea000c10190e */
[----:B------:R-:W-:Y:S05]  /*6d50*/  @!P3 BRA `(.L_x_164) ;  /* 0x000000000004b947 */ /* 0x000fea0003800000 */
[----:B------:R0:W5:Y:S02]  /*6d60*/  LDG.E.LTC128B R22, desc[UR14][R108.64+0x200] ;  /* 0x0002000e6c167981 */ /* 0x000164000c1e1920 */
.L_x_164:
[----:B------:R-:W-:Y:S05]  /*6d70*/  BSYNC B1 ;  /* 0x0000000000017941 */ /* 0x000fea0003800000 */
.L_x_163:
[----:B--2--5:R-:W-:Y:S01]  /*6d80*/  IMAD R5, R22, R15, RZ ;  /* 0x0000000f16057224 */ /* 0x024fe200078e02ff */
[----:B------:R-:W-:Y:S01]  /*6d90*/  ISETP.GT.AND P5, PT, R12, 0x29, P1 ;  /* 0x000000290c00780c */ /* 0x000fe20000fa4270 */
[----:B------:R-:W-:Y:S02]  /*6da0*/  BSSY B1, `(.L_x_165) ;  /* 0x0000005000017945 */ /* 0x000fe40003800000 */
[----:B------:R-:W-:-:S05]  /*6db0*/  IMAD R5, R44, R16, R5 ;  /* 0x000000102c057224 */ /* 0x000fca00078e0205 */
[----:B------:R2:W-:Y:S05]  /*6dc0*/  @P3 STG.E desc[UR14][R180.64+0x200], R5 ;  /* 0x00020005b4003986 */ /* 0x0005ea000c10190e */
[----:B------:R-:W-:Y:S05]  /*6dd0*/  @!P5 BRA `(.L_x_166) ;  /* 0x000000000004d947 */ /* 0x000fea0003800000 */
[----:B------:R0:W5:Y:S02]  /*6de0*/  LDG.E.LTC128B R22, desc[UR14][R182.64+0x200] ;  /* 0x0002000eb6167981 */ /* 0x000164000c1e1920 */
.L_x_166:
[----:B------:R-:W-:Y:S05]  /*6df0*/  BSYNC B1 ;  /* 0x0000000000017941 */ /* 0x000fea0003800000 */
.L_x_165:
[----:B--2--5:R-:W-:Y:S01]  /*6e00*/  IMAD R5, R22, R15, RZ ;  /* 0x0000000f16057224 */ /* 0x024fe200078e02ff */
[----:B------:R-:W-:Y:S01]  /*6e10*/  ISETP.GT.AND P3, PT, R12, 0x28, P2 ;  /* 0x000000280c00780c */ /* 0x000fe20001764270 */
[----:B------:R-:W-:Y:S02]  /*6e20*/  BSSY B1, `(.L_x_167) ;  /* 0x0000005000017945 */ /* 0x000fe40003800000 */
[----:B------:R-:W-:-:S05]  /*6e30*/  IMAD R5, R45, R16, R5 ;  /* 0x000000102d057224 */ /* 0x000fca00078e0205 */
[----:B------:R2:W-:Y:S05]  /*6e40*/  @P5 STG.E desc[UR14][R106.64+0x200], R5 ;  /* 0x000200056a005986 */ /* 0x0005ea000c10190e */
[----:B------:R-:W-:Y:S05]  /*6e50*/  @!P3 BRA `(.L_x_168) ;  /* 0x000000000004b947 */ /* 0x000fea0003800000 */
[----:B------:R0:W5:Y:S02]  /*6e60*/  LDG.E.LTC128B R22, desc[UR14][R108.64+0x220] ;  /* 0x0002200e6c167981 */ /* 0x000164000c1e1920 */
.L_x_168:
[----:B------:R-:W-:Y:S05]  /*6e70*/  BSYNC B1 ;  /* 0x0000000000017941 */ /* 0x000fea0003800000 */
.L_x_167:
[----:B--2--5:R-:W-:Y:S01]  /*6e80*/  IMAD R5, R22, R15, RZ ;  /* 0x0000000f16057224 */ /* 0x024fe200078e02ff */
[----:B------:R-:W-:Y:S01]  /*6e90*/  ISETP.GT.AND P5, PT, R12, 0x29, P2 ;  /* 0x000000290c00780c */ /* 0x000fe200017a4270 */
[----:B------:R-:W-:Y:S02]  /*6ea0*/  BSSY B1, `(.L_x_169) ;  /* 0x0000005000017945 */ /* 0x000fe40003800000 */
[----:B------:R-:W-:-:S05]  /*6eb0*/  IMAD R5, R46, R16, R5 ;  /* 0x000000102e057224 */ /* 0x000fca00078e0205 */
[----:B------:R2:W-:Y:S05]  /*6ec0*/  @P3 STG.E desc[UR14][R180.64+0x220], R5 ;  /* 0x00022005b4003986 */ /* 0x0005ea000c10190e */
[----:B------:R-:W-:Y:S05]  /*6ed0*/  @!P5 BRA `(.L_x_170) ;  /* 0x000000000004d947 */ /* 0x000fea0003800000 */
[----:B------:R0:W5:Y:S02]  /*6ee0*/  LDG.E.LTC128B R22, desc[UR14][R182.64+0x220] ;  /* 0x0002200eb6167981 */ /* 0x000164000c1e1920 */
.L_x_170:
[----:B------:R-:W-:Y:S05]  /*6ef0*/  BSYNC B1 ;  /* 0x0000000000017941 */ /* 0x000fea0003800000 */
.L_x_169:
[----:B--2--5:R-:W-:Y:S01]  /*6f00*/  IMAD R5, R22, R15, RZ ;  /* 0x0000000f16057224 */ /* 0x024fe200078e02ff */
[----:B------:R-:W-:Y:S01]  /*6f10*/  ISETP.GT.AND P3, PT, R12, 0x30, P1 ;  /* 0x000000300c00780c */ /* 0x000fe20000f64270 */
[----:B------:R-:W-:Y:S02]  /*6f20*/  BSSY B1, `(.L_x_171) ;  /* 0x0000005000017945 */ /* 0x000fe40003800000 */
[----:B------:R-:W-:-:S05]  /*6f30*/  IMAD R5, R47, R16, R5 ;  /* 0x000000102f057224 */ /* 0x000fca00078e0205 */
[----:B------:R2:W-:Y:S05]  /*6f40*/  @P5 STG.E desc[UR14][R106.64+0x220], R5 ;  /* 0x000220056a005986 */ /* 0x0005ea000c10190e */
[----:B------:R-:W-:Y:S05]  /*6f50*/  @!P3 BRA `(.L_x_172) ;  /* 0x000000000004b947 */ /* 0x000fea0003800000 */
[----:B------:R0:W5:Y:S02]  /*6f60*/  LDG.E.LTC128B R22, desc[UR14][R112.64+0x200] ;  /* 0x0002000e70167981 */ /* 0x000164000c1e1920 */
.L_x_172:
[----:B------:R-:W-:Y:S05]  /*6f70*/  BSYNC B1 ;  /* 0x0000000000017941 */ /* 0x000fea0003800000 */
.L_x_171:
[----:B--2--5:R-:W-:Y:S01]  /*6f80*/  IMAD R5, R22, R15, RZ ;  /* 0x0000000f16057224 */ /* 0x024fe200078e02ff */
[----:B------:R-:W-:Y:S01]  /*6f90*/  ISETP.GT.AND P5, PT, R12, 0x31, P1 ;  /* 0x000000310c00780c */ /* 0x000fe20000fa4270 */
[----:B------:R-:W-:Y:S02]  /*6fa0*/  BSSY B1, `(.L_x_173) ;  /* 0x0000005000017945 */ /* 0x000fe40003800000 */
[----:B------:R-:W-:-:S05]  /*6fb0*/  IMAD R5, R48, R16, R5 ;  /* 0x0000001030057224 */ /* 0x000fca00078e0205 */
[----:B------:R2:W-:Y:S05]  /*6fc0*/  @P3 STG.E desc[UR14][R184.64+0x200], R5 ;  /* 0x00020005b8003986 */ /* 0x0005ea000c10190e */
[----:B------:R-:W-:Y:S05]  /*6fd0*/  @!P5 BRA `(.L_x_174) ;  /* 0x000000000004d947 */ /* 0x000fea0003800000 */
[----:B------:R0:W5:Y:S02]  /*6fe0*/  LDG.E.LTC128B R22, desc[UR14][R186.64+0x200] ;  /* 0x0002000eba167981 */ /* 0x000164000c1e1920 */
.L_x_174:
[----:B------:R-:W-:Y:S05]  /*6ff0*/  BSYNC B1 ;  /* 0x0000000000017941 */ /* 0x000fea0003800000 */
.L_x_173:
[----:B--2--5:R-:W-:Y:S01]  /*7000*/  IMAD R5, R22, R15, RZ ;  /* 0x0000000f16057224 */ /* 0x024fe200078e02ff */
[----:B------:R-:W-:Y:S01]  /*7010*/  ISETP.GT.AND P3, PT, R12, 0x30, P2 ;  /* 0x000000300c00780c */ /* 0x000fe20001764270 */
[----:B------:R-:W-:Y:S02]  /*7020*/  BSSY B1, `(.L_x_175) ;  /* 0x0000005000017945 */ /* 0x000fe40003800000 */
[----:B------:R-:W-:-:S05]  /*7030*/  IMAD R5, R49, R16, R5 ;  /* 0x0000001031057224 */ /* 0x000fca00078e0205 */
[----:B------:R2:W-:Y:S05]  /*7040*/  @P5 STG.E desc[UR14][R110.64+0x200], R5 ;  /* 0x000200056e005986 */ /* 0x0005ea000c10190e */
[----:B------:R-:W-:Y:S05]  /*7050*/  @!P3 BRA `(.L_x_176) ;  /* 0x000000000004b947 */ /* 0x000fea0003800000 */
[----:B------:R0:W5:Y:S02]  /*7060*/  LDG.E.LTC128B R22, desc[UR14][R112.64+0x220] ;  /* 0x0002200e70167981 */ /* 0x000164000c1e1920 */
.L_x_176:
[----:B------:R-:W-:Y:S05]  /*7070*/  BSYNC B1 ;  /* 0x0000000000017941 */ /* 0x000fea0003800000 */
.L_x_175:
[----:B--2--5:R-:W-:Y:S01]  /*7080*/  IMAD R5, R22, R15, RZ ;  /* 0x0000000f16057224 */ /* 0x024fe200078e02ff */
[----:B------:R-:W-:Y:S01]  /*7090*/  ISETP.GT.AND P5, PT, R12, 0x31, P2 ;  /* 0x000000310c00780c */ /* 0x000fe200017a4270 */
[----:B------:R-:W-:Y:S02]  /*70a0*/  BSSY B1, `(.L_x_177) ;  /* 0x0000005000017945 */ /* 0x000fe40003800000 */
[----:B------:R-:W-:-:S05]  /*70b0*/  IMAD R5, R50, R16, R5 ;  /* 0x0000001032057224 */ /* 0x000fca00078e0205 */
[----:B------:R2:W-:Y:S05]  /*70c0*/  @P3 STG.E desc[UR14][R184.64+0x220], R5 ;  /* 0x00022005b8003986 */ /* 0x0005ea000c10190e */
[----:B------:R-:W-:Y:S05]  /*70d0*/  @!P5 BRA `(.L_x_178) ;  /* 0x000000000004d947 */ /* 0x000fea0003800000 */
[----:B------:R0:W5:Y:S02]  /*70e0*/  LDG.E.LTC128B R22, desc[UR14][R186.64+0x220] ;  /* 0x0002200eba167981 */ /* 0x000164000c1e1920 */
.L_x_178:
[----:B------:R-:W-:Y:S05]  /*70f0*/  BSYNC B1 ;  /* 0x0000000000017941 */ /* 0x000fea0003800000 */
.L_x_177:
[----:B--2--5:R-:W-:Y:S01]  /*7100*/  IMAD R5, R22, R15, RZ ;  /* 0x0000000f16057224 */ /* 0x024fe200078e02ff */
[----:B------:R-:W-:Y:S01]  /*7110*/  ISETP.GT.AND P3, PT, R12, 0x38, P1 ;  /* 0x000000380c00780c */ /* 0x000fe20000f64270 */
[----:B------:R-:W-:Y:S02]  /*7120*/  BSSY B1, `(.L_x_179) ;  /* 0x0000005000017945 */ /* 0x000fe40003800000 */
[----:B------:R-:W-:-:S05]  /*7130*/  IMAD R5, R51, R16, R5 ;  /* 0x0000001033057224 */ /* 0x000fca00078e0205 */
[----:B------:R2:W-:Y:S05]  /*7140*/  @P5 STG.E desc[UR14][R110.64+0x220], R5 ;  /* 0x000220056e005986 */ /* 0x0005ea000c10190e */
[----:B------:R-:W-:Y:S05]  /*7150*/  @!P3 BRA `(.L_x_180) ;  /* 0x000000000004b947 */ /* 0x000fea0003800000 */
[----:B------:R0:W5:Y:S02]  /*7160*/  LDG.E.LTC128B R22, desc[UR14][R116.64+0x200] ;  /* 0x0002000e74167981 */ /* 0x000164000c1e1920 */
.L_x_180:
[----:B------:R-:W-:Y:S05]  /*7170*/  BSYNC B1 ;  /* 0x0000000000017941 */ /* 0x000fea0003800000 */
.L_x_179:
[----:B--2--5:R-:W-:Y:S01]  /*7180*/  IMAD R5, R22, R15, RZ ;  /* 0x0000000f16057224 */ /* 0x024fe200078e02ff */
[----:B------:R-:W-:Y:S01]  /*7190*/  ISETP.GT.AND P5, PT, R12, 0x39, P1 ;  /* 0x000000390c00780c */ /* 0x000fe20000fa4270 */
[----:B------:R-:W-:Y:S02]  /*71a0*/  BSSY B1, `(.L_x_181) ;  /* 0x0000005000017945 */ /* 0x000fe40003800000 */
[----:B------:R-:W-:-:S05]  /*71b0*/  IMAD R5, R52, R16, R5 ;  /* 0x0000001034057224 */ /* 0x000fca00078e0205 */
[----:B------:R2:W-:Y:S05]  /*71c0*/  @P3 STG.E desc[UR14][R188.64+0x200], R5 ;  /* 0x00020005bc003986 */ /* 0x0005ea000c10190e */
[----:B------:R-:W-:Y:S05]  /*71d0*/  @!P5 BRA `(.L_x_182) ;  /* 0x000000000004d947 */ /* 0x000fea0003800000 */
[----:B------:R0:W5:Y:S02]  /*71e0*/  LDG.E.LTC128B R22, desc[UR14][R190.64+0x200] ;  /* 0x0002000ebe167981 */ /* 0x000164000c1e1920 */
.L_x_182:
[----:B------:R-:W-:Y:S05]  /*71f0*/  BSYNC B1 ;  /* 0x0000000000017941 */ /* 0x000fea0003800000 */
.L_x_181:
[----:B--2--5:R-:W-:Y:S01]  /*7200*/  IMAD R5, R22, R15, RZ ;  /* 0x0000000f16057224 */ /* 0x024fe200078e02ff */
[----:B------:R-:W-:Y:S01]  /*7210*/  ISETP.GT.AND P3, PT, R12, 0x38, P2 ;  /* 0x000000380c00780c */ /* 0x000fe20001764270 */
[----:B------:R-:W-:Y:S02]  /*7220*/  BSSY B1, `(.L_x_183) ;  /* 0x0000005000017945 */ /* 0x000fe40003800000 */
[----:B------:R-:W-:-:S05]  /*7230*/  IMAD R5, R53, R16, R5 ;  /* 0x0000001035057224 */ /* 0x000fca00078e0205 */
[----:B------:R2:W-:Y:S05]  /*7240*/  @P5 STG.E desc[UR14][R114.64+0x200], R5 ;  /* 0x0002000572005986 */ /* 0x0005ea000c10190e */
[----:B------:R-:W-:Y:S05]  /*7250*/  @!P3 BRA `(.L_x_184) ;  /* 0x000000000004b947 */ /* 0x000fea0003800000 */
[----:B------:R0:W5:Y:S02]  /*7260*/  LDG.E.LTC128B R22, desc[UR14][R116.64+0x220] ;  /* 0x0002200e74167981 */ /* 0x000164000c1e1920 */
.L_x_184:
[----:B------:R-:W-:Y:S05]  /*7270*/  BSYNC B1 ;  /* 0x0000000000017941 */ /* 0x000fea0003800000 */
.L_x_183:
[----:B--2--5:R-:W-:Y:S01]  /*7280*/  IMAD R5, R22, R15, RZ ;  /* 0x0000000f16057224 */ /* 0x024fe200078e02ff */
[----:B------:R-:W-:Y:S01]  /*7290*/  ISETP.GT.AND P5, PT, R12, 0x39, P2 ;  /* 0x000000390c00780c */ /* 0x000fe200017a4270 */
[----:B------:R-:W-:Y:S02]  /*72a0*/  BSSY B1, `(.L_x_185) ;  /* 0x0000005000017945 */ /* 0x000fe40003800000 */
[----:B------:R-:W-:-:S05]  /*72b0*/  IMAD R5, R54, R16, R5 ;  /* 0x0000001036057224 */ /* 0x000fca00078e0205 */
[----:B------:R2:W-:Y:S05]  /*72c0*/  @P3 STG.E desc[UR14][R188.64+0x220], R5 ;  /* 0x00022005bc003986 */ /* 0x0005ea000c10190e */
[----:B------:R-:W-:Y:S05]  /*72d0*/  @!P5 BRA `(.L_x_186) ;  /* 0x000000000004d947 */ /* 0x000fea0003800000 */
[----:B------:R0:W5:Y:S02]  /*72e0*/  LDG.E.LTC128B R22, desc[UR14][R190.64+0x220] ;  /* 0x0002200ebe167981 */ /* 0x000164000c1e1920 */
.L_x_186:
[----:B------:R-:W-:Y:S05]  /*72f0*/  BSYNC B1 ;  /* 0x0000000000017941 */ /* 0x000fea0003800000 */
.L_x_185:
[----:B--2--5:R-:W-:Y:S01]  /*7300*/  IMAD R5, R22, R15, RZ ;  /* 0x0000000f16057224 */ /* 0x024fe200078e02ff */
[----:B------:R-:W-:Y:S01]  /*7310*/  ISETP.GT.AND P3, PT, R12, 0x40, P1 ;  /* 0x000000400c00780c */ /* 0x000fe20000f64270 */
[----:B------:R-:W-:Y:S02]  /*7320*/  BSSY B1, `(.L_x_187) ;  /* 0x0000005000017945 */ /* 0x000fe40003800000 */
[----:B------:R-:W-:-:S05]  /*7330*/  IMAD R5, R55, R16, R5 ;  /* 0x0000001037057224 */ /* 0x000fca00078e0205 */
[----:B------:R2:W-:Y:S05]  /*7340*/  @P5 STG.E desc[UR14][R114.64+0x220], R5 ;  /* 0x0002200572005986 */ /* 0x0005ea000c10190e */
[----:B------:R-:W-:Y:S05]  /*7350*/  @!P3 BRA `(.L_x_188) ;  /* 0x000000000004b947 */ /* 0x000fea0003800000 */
[----:B------:R0:W5:Y:S02]  /*7360*/  LDG.E.LTC128B R22, desc[UR14][R118.64+0x200] ;  /* 0x0002000e76167981 */ /* 0x000164000c1e1920 */
.L_x_188:
[----:B------:R-:W-:Y:S05]  /*7370*/  BSYNC B1 ;  /* 0x0000000000017941 */ /* 0x000fea0003800000 */
.L_x_187:
[----:B--2--5:R-:W-:Y:S01]  /*7380*/  IMAD R5, R22, R15, RZ ;  /* 0x0000000f16057224 */ /* 0x024fe200078e02ff */
[----:B------:R-:W-:Y:S01]  /*7390*/  ISETP.GT.AND P5, PT, R12, 0x41, P1 ;  /* 0x000000410c00780c */ /* 0x000fe20000fa4270 */
[----:B------:R-:W-:Y:S02]  /*73a0*/  BSSY B1, `(.L_x_189) ;  /* 0x0000005000017945 */ /* 0x000fe40003800000 */
[----:B------:R-:W-:-:S05]  /*73b0*/  IMAD R5, R56, R16, R5 ;  /* 0x0000001038057224 */ /* 0x000fca00078e0205 */
[----:B------:R2:W-:Y:S05]  /*73c0*/  @P3 STG.E desc[UR14][R194.64+0x200], R5 ;  /* 0x00020005c2003986 */ /* 0x0005ea000c10190e */
[----:B------:R-:W-:Y:S05]  /*73d0*/  @!P5 BRA `(.L_x_190) ;  /* 0x000000000004d947 */ /* 0x000fea0003800000 */
[----:B------:R0:W5:Y:S02]  /*73e0*/  LDG.E.LTC128B R22, desc[UR14][R120.64+0x200] ;  /* 0x0002000e78167981 */ /* 0x000164000c1e1920 */
.L_x_190:
[----:B------:R-:W-:Y:S05]  /*73f0*/  BSYNC B1 ;  /* 0x0000000000017941 */ /* 0x000fea0003800000 */
.L_x_189:
[----:B--2--5:R-:W-:Y:S01]  /*7400*/  IMAD R5, R22, R15, RZ ;  /* 0x0000000f16057224 */ /* 0x024fe200078e02ff */
[----:B------:R-:W-:Y:S01]  /*7410*/  ISETP.GT.AND P3, PT, R12, 0x40, P2 ;  /* 0x000000400c00780c */ /* 0x000fe20001764270 */
[----:B------:R-:W-:Y:S02]  /*7420*/  BSSY B1, `(.L_x_191) ;  /* 0x0000005000017945 */ /* 0x000fe40003800000 */
[----:B------:R-:W-:-:S05]  /*7430*/  IMAD R5, R57, R16, R5 ;  /* 0x0000001039057224 */ /* 0x000fca00078e0205 */
[----:B------:R2:W-:Y:S05]  /*7440*/  @P5 STG.E desc[UR14][R192.64+0x200], R5 ;  /* 0x00020005c0005986 */ /* 0x0005ea000c10190e */
[----:B------:R-:W-:Y:S05]  /*7450*/  @!P3 BRA `(.L_x_192) ;  /* 0x000000000004b947 */ /* 0x000fea0003800000 */
[----:B------:R0:W5:Y:S02]  /*7460*/  LDG.E.LTC128B R22, desc[UR14][R118.64+0x220] ;  /* 0x0002200e76167981 */ /* 0x000164000c1e1920 */
.L_x_192:
[----:B------:R-:W-:Y:S05]  /*7470*/  BSYNC B1 ;  /* 0x0000000000017941 */ /* 0x000fea0003800000 */
.L_x_191:
[----:B--2--5:R-:W-:Y:S01]  /*7480*/  IMAD R5, R22, R15, RZ ;  /* 0x0000000f16057224 */ /* 0x024fe200078e02ff */
[----:B------:R-:W-:Y:S01]  /*7490*/  ISETP.GT.AND P5, PT, R12, 0x41, P2 ;  /* 0x000000410c00780c */ /* 0x000fe200017a4270 */
[----:B------:R-:W-:Y:S02]  /*74a0*/  BSSY B1, `(.L_x_193) ;  /* 0x0000005000017945 */ /* 0x000fe40003800000 */
[----:B------:R-:W-:-:S05]  /*74b0*/  IMAD R5, R58, R16, R5 ;  /* 0x000000103a057224 */ /* 0x000fca00078e0205 */
[----:B------:R2:W-:Y:S05]  /*74c0*/  @P3 STG.E desc[UR14][R194.64+0x220], R5 ;  /* 0x00022005c2003986 */ /* 0x0005ea000c10190e */
[----:B------:R-:W-:Y:S05]  /*74d0*/  @!P5 BRA `(.L_x_194) ;  /* 0x000000000004d947 */ /* 0x000fea0003800000 */
[----:B------:R0:W5:Y:S02]  /*74e0*/  LDG.E.LTC128B R22, desc[UR14][R120.64+0x220] ;  /* 0x0002200e78167981 */ /* 0x000164000c1e1920 */
.L_x_194:
[----:B------:R-:W-:Y:S05]  /*74f0*/  BSYNC B1 ;  /* 0x0000000000017941 */ /* 0x000fea0003800000 */
.L_x_193:
[----:B--2--5:R-:W-:Y:S01]  /*7500*/  IMAD R5, R22, R15, RZ ;  /* 0x0000000f16057224 */ /* 0x024fe200078e02ff */
[----:B------:R-:W-:Y:S01]  /*7510*/  ISETP.GT.AND P3, PT, R12, 0x48, P1 ;  /* 0x000000480c00780c */ /* 0x000fe20000f64270 */
[----:B------:R-:W-:Y:S02]  /*7520*/  BSSY B1, `(.L_x_195) ;  /* 0x0000005000017945 */ /* 0x000fe40003800000 */
[----:B------:R-:W-:-:S05]  /*7530*/  IMAD R5, R59, R16, R5 ;  /* 0x000000103b057224 */ /* 0x000fca00078e0205 */
[----:B------:R2:W-:Y:S05]  /*7540*/  @P5 STG.E desc[UR14][R192.64+0x220], R5 ;  /* 0x00022005c0005986 */ /* 0x0005ea000c10190e */
[----:B------:R-:W-:Y:S05]  /*7550*/  @!P3 BRA `(.L_x_196) ;  /* 0x000000000004b947 */ /* 0x000fea0003800000 */
[----:B------:R0:W5:Y:S02]  /*7560*/  LDG.E.LTC128B R22, desc[UR14][R124.64+0x200] ;  /* 0x0002000e7c167981 */ /* 0x000164000c1e1920 */
.L_x_196:
[----:B------:R-:W-:Y:S05]  /*7570*/  BSYNC B1 ;  /* 0x0000000000017941 */ /* 0x000fea0003800000 */
.L_x_195:
[----:B--2--5:R-:W-:Y:S01]  /*7580*/  IMAD R5, R22, R15, RZ ;  /* 0x0000000f16057224 */ /* 0x024fe200078e02ff */
[----:B------:R-:W-:Y:S01]  /*7590*/  ISETP.GT.AND P5, PT, R12, 0x49, P1 ;  /* 0x000000490c00780c */ /* 0x000fe20000fa4270 */
[----:B------:R-:W-:Y:S02]  /*75a0*/  BSSY B1, `(.L_x_197) ;  /* 0x0000005000017945 */ /* 0x000fe40003800000 */
[----:B------:R-:W-:-:S05]  /*75b0*/  IMAD R5, R60, R16, R5 ;  /* 0x000000103c057224 */ /* 0x000fca00078e0205 */
[----:B------:R2:W-:Y:S05]  /*75c0*/  @P3 STG.E desc[UR14][R196.64+0x200], R5 ;  /* 0x00020005c4003986 */ /* 0x0005ea000c10190e */
[----:B------:R-:W-:Y:S05]  /*75d0*/  @!P5 BRA `(.L_x_198) ;  /* 0x000000000004d947 */ /* 0x000fea0003800000 */
[----:B------:R0:W5:Y:S02]  /*75e0*/  LDG.E.LTC128B R22, desc[UR14][R198.64+0x200] ;  /* 0x0002000ec6167981 */ /* 0x000164000c1e1920 */
.L_x_198:
[----:B------:R-:W-:Y:S05]  /*75f0*/  BSYNC B1 ;  /* 0x0000000000017941 */ /* 0x000fea0003800000 */
.L_x_197:
[----:B--2--5:R-:W-:Y:S01]  /*7600*/  IMAD R5, R22, R15, RZ ;  /* 0x0000000f16057224 */ /* 0x024fe200078e02ff */
[----:B------:R-:W-:Y:S01]  /*7610*/  ISETP.GT.AND P3, PT, R12, 0x48, P2 ;  /* 0x000000480c00780c */ /* 0x000fe20001764270 */
[----:B------:R-:W-:Y:S02]  /*7620*/  BSSY B1, `(.L_x_199) ;  /* 0x0000005000017945 */ /* 0x000fe40003800000 */
[----:B------:R-:W-:-:S05]  /*7630*/  IMAD R5, R61, R16, R5 ;  /* 0x000000103d057224 */ /* 0x000fca00078e0205 */
[----:B------:R2:W-:Y:S05]  /*7640*/  @P5 STG.E desc[UR14][R122.64+0x200], R5 ;  /* 0x000200057a005986 */ /* 0x0005ea000c10190e */
[----:B------:R-:W-:Y:S05]  /*7650*/  @!P3 BRA `(.L_x_200) ;  /* 0x000000000004b947 */ /* 0x000fea0003800000 */
[----:B------:R0:W5:Y:S02]  /*7660*/  LDG.E.LTC128B R22, desc[UR14][R124.64+0x220] ;  /* 0x0002200e7c167981 */ /* 0x000164000c1e1920 */
.L_x_200:
[----:B------:R-:W-:Y:S05]  /*7670*/  BSYNC B1 ;  /* 0x0000000000017941 */ /* 0x000fea0003800000 */
.L_x_199:
[----:B--2--5:R-:W-:Y:S01]  /*7680*/  IMAD R5, R22, R15, RZ ;  /* 0x0000000f16057224 */ /* 0x024fe200078e02ff */
[----:B------:R-:W-:Y:S01]  /*7690*/  ISETP.GT.AND P5, PT, R12, 0x49, P2 ;  /* 0x000000490c00780c */ /* 0x000fe200017a4270 */
[----:B------:R-:W-:Y:S02]  /*76a0*/  BSSY B1, `(.L_x_201) ;  /* 0x0000005000017945 */ /* 0x000fe40003800000 */
[----:B------:R-:W-:-:S05]  /*76b0*/  IMAD R5, R62, R16, R5 ;  /* 0x000000103e057224 */ /* 0x000fca00078e0205 */
[----:B------:R2:W-:Y:S05]  /*76c0*/  @P3 STG.E desc[UR14][R196.64+0x220], R5 ;  /* 0x00022005c4003986 */ /* 0x0005ea000c10190e */
[----:B------:R-:W-:Y:S05]  /*76d0*/  @!P5 BRA `(.L_x_202) ;  /* 0x000000000004d947 */ /* 0x000fea0003800000 */
[----:B------:R0:W5:Y:S02]  /*76e0*/  LDG.E.LTC128B R22, desc[UR14][R198.64+0x220] ;  /* 0x0002200ec6167981 */ /* 0x000164000c1e1920 */
.L_x_202:
[----:B------:R-:W-:Y:S05]  /*76f0*/  BSYNC B1 ;  /* 0x0000000000017941 */ /* 0x000fea0003800000 */
.L_x_201:
[----:B--2--5:R-:W-:Y:S01]  /*7700*/  IMAD R5, R22, R15, RZ ;  /* 0x0000000f16057224 */ /* 0x024fe200078e02ff */
[----:B------:R-:W-:Y:S01]  /*7710*/  ISETP.GT.AND P3, PT, R12, 0x50, P1 ;  /* 0x000000500c00780c */ /* 0x000fe20000f64270 */
[----:B------:R-:W-:Y:S02]  /*7720*/  BSSY B1, `(.L_x_203) ;  /* 0x0000005000017945 */ /* 0x000fe40003800000 */
[----:B------:R-:W-:-:S05]  /*7730*/  IMAD R5, R63, R16, R5 ;  /* 0x000000103f057224 */ /* 0x000fca00078e0205 */
[----:B------:R2:W-:Y:S05]  /*7740*/  @P5 STG.E desc[UR14][R122.64+0x220], R5 ;  /* 0x000220057a005986 */ /* 0x0005ea000c10190e */
[----:B------:R-:W-:Y:S05]  /*7750*/  @!P3 BRA `(.L_x_204) ;  /* 0x000000000004b947 */ /* 0x000fea0003800000 */
[----:B------:R0:W5:Y:S02]  /*7760*/  LDG.E.LTC128B R22, desc[UR14][R128.64+0x200] ;  /* 0x0002000e80167981 */ /* 0x000164000c1e1920 */
.L_x_204:
[----:B------:R-:W-:Y:S05]  /*7770*/  BSYNC B1 ;  /* 0x0000000000017941 */ /* 0x000fea0003800000 */
.L_x_203:
[----:B--2--5:R-:W-:Y:S01]  /*7780*/  IMAD R5, R22, R15, RZ ;  /* 0x0000000f16057224 */ /* 0x024fe200078e02ff */
[----:B------:R-:W-:Y:S01]  /*7790*/  ISETP.GT.AND P5, PT, R12, 0x51, P1 ;  /* 0x000000510c00780c */ /* 0x000fe20000fa4270 */
[----:B------:R-:W-:Y:S02]  /*77a0*/  BSSY B1, `(.L_x_205) ;  /* 0x0000005000017945 */ /* 0x000fe40003800000 */
[----:B------:R-:W-:-:S05]  /*77b0*/  IMAD R5, R64, R16, R5 ;  /* 0x0000001040057224 */ /* 0x000fca00078e0205 */
[----:B------:R2:W-:Y:S05]  /*77c0*/  @P3 STG.E desc[UR14][R200.64+0x200], R5 ;  /* 0x00020005c8003986 */ /* 0x0005ea000c10190e */
[----:B------:R-:W-:Y:S05]  /*77d0*/  @!P5 BRA `(.L_x_206) ;  /* 0x000000000004d947 */ /* 0x000fea0003800000 */
[----:B------:R0:W5:Y:S02]  /*77e0*/  LDG.E.LTC128B R22, desc[UR14][R202.64+0x200] ;  /* 0x0002000eca167981 */ /* 0x000164000c1e1920 */
.L_x_206:
[----:B------:R-:W-:Y:S05]  /*77f0*/  BSYNC B1 ;  /* 0x0000000000017941 */ /* 0x000fea0003800000 */
.L_x_205:
[----:B--2--5:R-:W-:Y:S01]  /*7800*/  IMAD R5, R22, R15, RZ ;  /* 0x0000000f16057224 */ /* 0x024fe200078e02ff */
[----:B------:R-:W-:Y:S01]  /*7810*/  ISETP.GT.AND P3, PT, R12, 0x50, P2 ;  /* 0x000000500c00780c */ /* 0x000fe20001764270 */
[----:B------:R-:W-:Y:S02]  /*7820*/  BSSY B1, `(.L_x_207) ;  /* 0x0000005000017945 */ /* 0x000fe40003800000 */
[----:B------:R-:W-:-:S05]  /*7830*/  IMAD R5, R65, R16, R5 ;  /* 0x0000001041057224 */ /* 0x000fca00078e0205 */
[----:B------:R2:W-:Y:S05]  /*7840*/  @P5 STG.E desc[UR14][R126.64+0x200], R5 ;  /* 0x000200057e005986 */ /* 0x0005ea000c10190e */
[----:B------:R-:W-:Y:S05]  /*7850*/  @!P3 BRA `(.L_x_208) ;  /* 0x000000000004b947 */ /* 0x000fea0003800000 */
[----:B------:R0:W5:Y:S02]  /*7860*/  LDG.E.LTC128B R22, desc[UR14][R128.64+0x220] ;  /* 0x0002200e80167981 */ /* 0x000164000c1e1920 */
.L_x_208:
[----:B------:R-:W-:Y:S05]  /*7870*/  BSYNC B1 ;  /* 0x0000000000017941 */ /* 0x000fea0003800000 */
.L_x_207:
[----:B--2--5:R-:W-:Y:S01]  /*7880*/  IMAD R5, R22, R15, RZ ;  /* 0x0000000f16057224 */ /* 0x024fe200078e02ff */
[----:B------:R-:W-:Y:S01]  /*7890*/  ISETP.GT.AND P5, PT, R12, 0x51, P2 ;  /* 0x000000510c00780c */ /* 0x000fe200017a4270 */
[----:B------:R-:W-:Y:S02]  /*78a0*/  BSSY B1, `(.L_x_209) ;  /* 0x0000005000017945 */ /* 0x000fe40003800000 */
[----:B------:R-:W-:-:S05]  /*78b0*/  IMAD R5, R66, R16, R5 ;  /* 0x0000001042057224 */ /* 0x000fca00078e0205 */
[----:B------:R2:W-:Y:S05]  /*78c0*/  @P3 STG.E desc[UR14][R200.64+0x220], R5 ;  /* 0x00022005c8003986 */ /* 0x0005ea000c10190e */
[----:B------:R-:W-:Y:S05]  /*78d0*/  @!P5 BRA `(.L_x_210) ;  /* 0x000000000004d947 */ /* 0x000fea0003800000 */
[----:B------:R0:W5:Y:S02]  /*78e0*/  LDG.E.LTC128B R22, desc[UR14][R202.64+0x220] ;  /* 0x0002200eca167981 */ /* 0x000164000c1e1920 */
.L_x_210:
[----:B------:R-:W-:Y:S05]  /*78f0*/  BSYNC B1 ;  /* 0x0000000000017941 */ /* 0x000fea0003800000 */
.L_x_209:
[----:B--2--5:R-:W-:Y:S01]  /*7900*/  IMAD R5, R22, R15, RZ ;  /* 0x0000000f16057224 */ /* 0x024fe200078e02ff */
[----:B------:R-:W-:Y:S01]  /*7910*/  ISETP.GT.AND P3, PT, R12, 0x58, P1 ;  /* 0x000000580c00780c */ /* 0x000fe20000f64270 */
[----:B------:R-:W-:Y:S02]  /*7920*/  BSSY B1, `(.L_x_211) ;  /* 0x0000005000017945 */ /* 0x000fe40003800000 */
[----:B------:R-:W-:-:S05]  /*7930*/  IMAD R5, R67, R16, R5 ;  /* 0x0000001043057224 */ /* 0x000fca00078e0205 */
[----:B------:R2:W-:Y:S05]  /*7940*/  @P5 STG.E desc[UR14][R126.64+0x220], R5 ;  /* 0x000220057e005986 */ /* 0x0005ea000c10190e */
[----:B------:R-:W-:Y:S05]  /*7950*/  @!P3 BRA `(.L_x_212) ;  /* 0x000000000004b947 */ /* 0x000fea0003800000 */
[----:B------:R0:W5:Y:S02]  /*7960*/  LDG.E.LTC128B R22, desc[UR14][R204.64+0x200] ;  /* 0x0002000ecc167981 */ /* 0x000164000c1e1920 */
.L_x_212:
[----:B------:R-:W-:Y:S05]  /*7970*/  BSYNC B1 ;  /* 0x0000000000017941 */ /* 0x000fea0003800000 */
.L_x_211:
[----:B--2--5:R-:W-:Y:S01]  /*7980*/  IMAD R5, R22, R15, RZ ;  /* 0x0000000f16057224 */ /* 0x024fe200078e02ff */
[----:B------:R-:W-:Y:S01]  /*7990*/  ISETP.GT.AND P5, PT, R12, 0x59, P1 ;  /* 0x000000590c00780c */ /* 0x000fe20000fa4270 */
[----:B------:R-:W-:Y:S02]  /*79a0*/  BSSY B1, `(.L_x_213) ;  /* 0x0000005000017945 */ /* 0x000fe40003800000 */
[----:B------:R-:W-:-:S05]  /*79b0*/  IMAD R5, R68, R16, R5 ;  /* 0x0000001044057224 */ /* 0x000fca00078e0205 */
[----:B------:R2:W-:Y:S05]  /*79c0*/  @P3 STG.E desc[UR14][R206.64+0x200], R5 ;  /* 0x00020005ce003986 */ /* 0x0005ea000c10190e */
[----:B------:R-:W-:Y:S05]  /*79d0*/  @!P5 BRA `(.L_x_214) ;  /* 0x000000000004d947 */ /* 0x000fea0003800000 */
[----:B------:R0:W5:Y:S02]  /*79e0*/  LDG.E.LTC128B R22, desc[UR14][R132.64+0x200] ;  /* 0x0002000e84167981 */ /* 0x000164000c1e1920 */
.L_x_214:
[----:B------:R-:W-:Y:S05]  /*79f0*/  BSYNC B1 ;  /* 0x0000000000017941 */ /* 0x000fea0003800000 */
.L_x_213:
[----:B--2--5:R-:W-:Y:S01]  /*7a00*/  IMAD R5, R22, R15, RZ ;  /* 0x0000000f16057224 */ /* 0x024fe200078e02ff */
[----:B------:R-:W-:Y:S01]  /*7a10*/  ISETP.GT.AND P3, PT, R12, 0x58, P2 ;  /* 0x000000580c00780c */ /* 0x000fe20001764270 */
[----:B------:R-:W-:Y:S02]  /*7a20*/  BSSY B1, `(.L_x_215) ;  /* 0x0000005000017945 */ /* 0x000fe40003800000 */
[----:B------:R-:W-:-:S05]  /*7a30*/  IMAD R5, R69, R16, R5 ;  /* 0x0000001045057224 */ /* 0x000fca00078e0205 */
[----:B------:R2:W-:Y:S05]  /*7a40*/  @P5 STG.E desc[UR14][R130.64+0x200], R5 ;  /* 0x0002000582005986 */ /* 0x0005ea000c10190e */
[----:B------:R-:W-:Y:S05]  /*7a50*/  @!P3 BRA `(.L_x_216) ;  /* 0x000000000004b947 */ /* 0x000fea0003800000 */
[----:B------:R0:W5:Y:S02]  /*7a60*/  LDG.E.LTC128B R22, desc[UR14][R204.64+0x220] ;  /* 0x0002200ecc167981 */ /* 0x000164000c1e1920 */
.L_x_216:
[----:B------:R-:W-:Y:S05]  /*7a70*/  BSYNC B1 ;  /* 0x0000000000017941 */ /* 0x000fea0003800000 */
.L_x_215:
[----:B--2--5:R-:W-:Y:S01]  /*7a80*/  IMAD R5, R22, R15, RZ ;  /* 0x0000000f16057224 */ /* 0x024fe200078e02ff */
[----:B------:R-:W-:Y:S01]  /*7a90*/  ISETP.GT.AND P5, PT, R12, 0x59, P2 ;  /* 0x000000590c00780c */ /* 0x000fe200017a4270 */
[----:B------:R-:W-:Y:S02]  /*7aa0*/  BSSY B1, `(.L_x_217) ;  /* 0x0000005000017945 */ /* 0x000fe40003800000 */
[----:B------:R-:W-:-:S05]  /*7ab0*/  IMAD R5, R70, R16, R5 ;  /* 0x0000001046057224 */ /* 0x000fca00078e0205 */
[----:B------:R2:W-:Y:S05]  /*7ac0*/  @P3 STG.E desc[UR14][R206.64+0x220], R5 ;  /* 0x00022005ce003986 */ /* 0x0005ea000c10190e */
[----:B------:R-:W-:Y:S05]  /*7ad0*/  @!P5 BRA `(.L_x_218) ;  /* 0x000000000004d947 */ /* 0x000fea0003800000 */
[----:B------:R0:W5:Y:S02]  /*7ae0*/  LDG.E.LTC128B R22, desc[UR14][R132.64+0x220] ;  /* 0x0002200e84167981 */ /* 0x000164000c1e1920 */
.L_x_218:
[----:B------:R-:W-:Y:S05]  /*7af0*/  BSYNC B1 ;  /* 0x0000000000017941 */ /* 0x000fea0003800000 */
.L_x_217:
[----:B--2--5:R-:W-:Y:S01]  /*7b00*/  IMAD R5, R22, R15, RZ ;  /* 0x0000000f16057224 */ /* 0x024fe200078e02ff */
[----:B------:R-:W-:Y:S01]  /*7b10*/  ISETP.GT.AND P3, PT, R12, 0x60, P1 ;  /* 0x000000600c00780c */ /* 0x000fe20000f64270 */
[----:B------:R-:W-:Y:S02]  /*7b20*/  BSSY B1, `(.L_x_219) ;  /* 0x0000005000017945 */ /* 0x000fe40003800000 */
[----:B------:R-:W-:-:S05]  /*7b30*/  IMAD R5, R71, R16, R5 ;  /* 0x0000001047057224 */ /* 0x000fca00078e0205 */
[----:B------:R2:W-:Y:S05]  /*7b40*/  @P5 STG.E desc[UR14][R130.64+0x220], R5 ;  /* 0x0002200582005986 */ /* 0x0005ea000c10190e */
[----:B------:R-:W-:Y:S05]  /*7b50*/  @!P3 BRA `(.L_x_220) ;  /* 0x000000000004b947 */ /* 0x000fea0003800000 */
[----:B------:R0:W5:Y:S02]  /*7b60*/  LDG.E.LTC128B R22, desc[UR14][R134.64+0x200] ;  /* 0x0002000e86167981 */ /* 0x000164000c1e1920 */
.L_x_220:
[----:B------:R-:W-:Y:S05]  /*7b70*/  BSYNC B1 ;  /* 0x0000000000017941 */ /* 0x000fea0003800000 */
.L_x_219:
[----:B--2--5:R-:W-:Y:S01]  /*7b80*/  IMAD R5, R22, R15, RZ ;  /* 0x0000000f16057224 */ /* 0x024fe200078e02ff */
[----:B------:R-:W-:Y:S01]  /*7b90*/  ISETP.GT.AND P5, PT, R12, 0x61, P1 ;  /* 0x000000610c00780c */ /* 0x000fe20000fa4270 */
[----:B------:R-:W-:Y:S02]  /*7ba0*/  BSSY B1, `(.L_x_221) ;  /* 0x0000005000017945 */ /* 0x000fe40003800000 */
[----:B------:R-:W-:-:S05]  /*7bb0*/  IMAD R5, R72, R16, R5 ;  /* 0x0000001048057224 */ /* 0x000fca00078e0205 */
[----:B------:R2:W-:Y:S05]  /*7bc0*/  @P3 STG.E desc[UR14][R208.64+0x200], R5 ;  /* 0x00020005d0003986 */ /* 0x0005ea000c10190e */
[----:B------:R-:W-:Y:S05]  /*7bd0*/  @!P5 BRA `(.L_x_222) ;  /* 0x000000000004d947 */ /* 0x000fea0003800000 */
[----:B------:R0:W5:Y:S02]  /*7be0*/  LDG.E.LTC128B R22, desc[UR14][R136.64+0x200] ;  /* 0x0002000e88167981 */ /* 0x000164000c1e1920 */
.L_x_222:
[----:B------:R-:W-:Y:S05]  /*7bf0*/  BSYNC B1 ;  /* 0x0000000000017941 */ /* 0x000fea0003800000 */
.L_x_221:
[----:B--2--5:R-:W-:Y:S01]  /*7c00*/  IMAD R5, R22, R15, RZ ;  /* 0x0000000f16057224 */ /* 0x024fe200078e02ff */
[----:B------:R-:W-:Y:S01]  /*7c10*/  ISETP.GT.AND P3, PT, R12, 0x60, P2 ;  /* 0x000000600c00780c */ /* 0x000fe20001764270 */
[----:B------:R-:W-:Y:S02]  /*7c20*/  BSSY B1, `(.L_x_223) ;  /* 0x0000005000017945 */ /* 0x000fe40003800000 */
[----:B------:R-:W-:-:S05]  /*7c30*/  IMAD R5, R73, R16, R5 ;  /* 0x0000001049057224 */ /* 0x000fca00078e0205 */
[----:B------:R2:W-:Y:S05]  /*7c40*/  @P5 STG.E desc[UR14][R210.64+0x200], R5 ;  /* 0x00020005d2005986 */ /* 0x0005ea000c10190e */
[----:B------:R-:W-:Y:S05]  /*7c50*/  @!P3 BRA `(.L_x_224) ;  /* 0x000000000004b947 */ /* 0x000fea0003800000 */
[----:B------:R0:W5:Y:S02]  /*7c60*/  LDG.E.LTC128B R22, desc[UR14][R134.64+0x220] ;  /* 0x0002200e86167981 */ /* 0x000164000c1e1920 */
.L_x_224:
[----:B------:R-:W-:Y:S05]  /*7c70*/  BSYNC B1 ;  /* 0x0000000000017941 */ /* 0x000fea0003800000 */
.L_x_223:
[----:B--2--5:R-:W-:Y:S01]  /*7c80*/  IMAD R5, R22, R15, RZ ;  /* 0x0000000f16057224 */ /* 0x024fe200078e02ff */
[----:B------:R-:W-:Y:S01]  /*7c90*/  ISETP.GT.AND P5, PT, R12, 0x61, P2 ;  /* 0x000000610c00780c */ /* 0x000fe200017a4270 */
[----:B------:R-:W-:Y:S02]  /*7ca0*/  BSSY B1, `(.L_x_225) ;  /* 0x0000005000017945 */ /* 0x000fe40003800000 */
[----:B------:R-:W-:-:S05]  /*7cb0*/  IMAD R5, R74, R16, R5 ;  /* 0x000000104a057224 */ /* 0x000fca00078e0205 */
[----:B------:R2:W-:Y:S05]  /*7cc0*/  @P3 STG.E desc[UR14][R208.64+0x220], R5 ;  /* 0x00022005d0003986 */ /* 0x0005ea000c10190e */
[----:B------:R-:W-:Y:S05]  /*7cd0*/  @!P5 BRA `(.L_x_226) ;  /* 0x000000000004d947 */ /* 0x000fea0003800000 */
[----:B------:R0:W5:Y:S02]  /*7ce0*/  LDG.E.LTC128B R22, desc[UR14][R136.64+0x220] ;  /* 0x0002200e88167981 */ /* 0x000164000c1e1920 */
.L_x_226:
[----:B------:R-:W-:Y:S05]  /*7cf0*/  BSYNC B1 ;  /* 0x0000000000017941 */ /* 0x000fea0003800000 */
.L_x_225:
[----:B--2--5:R-:W-:Y:S01]  /*7d00*/  IMAD R5, R22, R15, RZ ;  /* 0x0000000f16057224 */ /* 0x024fe200078e02ff */
[----:B------:R-:W-:Y:S01]  /*7d10*/  ISETP.GT.AND P3, PT, R12, 0x68, P1 ;  /* 0x000000680c00780c */ /* 0x000fe20000f64270 */
[----:B------:R-:W-:Y:S02]  /*7d20*/  BSSY B1, `(.L_x_227) ;  /* 0x0000005000017945 */ /* 0x000fe40003800000 */
[----:B------:R-:W-:-:S05]  /*7d30*/  IMAD R5, R75, R16, R5 ;  /* 0x000000104b057224 */ /* 0x000fca00078e0205 */
[----:B------:R2:W-:Y:S05]  /*7d40*/  @P5 STG.E desc[UR14][R210.64+0x220], R5 ;  /* 0x00022005d2005986 */ /* 0x0005ea000c10190e */
[----:B------:R-:W-:Y:S05]  /*7d50*/  @!P3 BRA `(.L_x_228) ;  /* 0x000000000004b947 */ /* 0x000fea0003800000 */
[----:B------:R0:W5:Y:S02]  /*7d60*/  LDG.E.LTC128B R22, desc[UR14][R138.64+0x200] ;  /* 0x0002000e8a167981 */ /* 0x000164000c1e1920 */
.L_x_228:
[----:B------:R-:W-:Y:S05]  /*7d70*/  BSYNC B1 ;  /* 0x0000000000017941 */ /* 0x000fea0003800000 */
.L_x_227:
[----:B--2--5:R-:W-:Y:S01]  /*7d80*/  IMAD R5, R22, R15, RZ ;  /* 0x0000000f16057224 */ /* 0x024fe200078e02ff */
[----:B------:R-:W-:Y:S01]  /*7d90*/  ISETP.GT.AND P5, PT, R12, 0x69, P1 ;  /* 0x000000690c00780c */ /* 0x000fe20000fa4270 */
[----:B------:R-:W-:Y:S02]  /*7da0*/  BSSY B1, `(.L_x_229) ;  /* 0x0000005000017945 */ /* 0x000fe40003800000 */
[----:B------:R-:W-:-:S05]  /*7db0*/  IMAD R5, R76, R16, R5 ;  /* 0x000000104c057224 */ /* 0x000fca00078e0205 */
[----:B------:R2:W-:Y:S05]  /*7dc0*/  @P3 STG.E desc[UR14][R212.64+0x200], R5 ;  /* 0x00020005d4003986 */ /* 0x0005ea000c10190e */
[----:B------:R-:W-:Y:S05]  /*7dd0*/  @!P5 BRA `(.L_x_230) ;  /* 0x000000000004d947 */ /* 0x000fea0003800000 */
[----:B------:R0:W5:Y:S02]  /*7de0*/  LDG.E.LTC128B R22, desc[UR14][R140.64+0x200] ;  /* 0x0002000e8c167981 */ /* 0x000164000c1e1920 */
.L_x_230:
[----:B------:R-:W-:Y:S05]  /*7df0*/  BSYNC B1 ;  /* 0x0000000000017941 */ /* 0x000fea0003800000 */
.L_x_229:
[----:B--2--5:R-:W-:Y:S01]  /*7e00*/  IMAD R5, R22, R15, RZ ;  /* 0x0000000f16057224 */ /* 0x024fe200078e02ff */
[----:B------:R-:W-:Y:S01]  /*7e10*/  ISETP.GT.AND P3, PT, R12, 0x68, P2 ;  /* 0x000000680c00780c */ /* 0x000fe20001764270 */
[----:B------:R-:W-:Y:S02]  /*7e20*/  BSSY B1, `(.L_x_231) ;  /* 0x0000005000017945 */ /* 0x000fe40003800000 */
[----:B------:R-:W-:-:S05]  /*7e30*/  IMAD R5, R77, R16, R5 ;  /* 0x000000104d057224 */ /* 0x000fca00078e0205 */
[----:B------:R2:W-:Y:S05]  /*7e40*/  @P5 STG.E desc[UR14][R214.64+0x200], R5 ;  /* 0x00020005d6005986 */ /* 0x0005ea000c10190e */
[----:B------:R-:W-:Y:S05]  /*7e50*/  @!P3 BRA `(.L_x_232) ;  /* 0x000000000004b947 */ /* 0x000fea0003800000 */
[----:B------:R0:W5:Y:S02]  /*7e60*/  LDG.E.LTC128B R22, desc[UR14][R138.64+0x220] ;  /* 0x0002200e8a167981 */ /* 0x000164000c1e1920 */
.L_x_232:
[----:B------:R-:W-:Y:S05]  /*7e70*/  BSYNC B1 ;  /* 0x0000000000017941 */ /* 0x000fea0003800000 */
.L_x_231:
[----:B--2--5:R-:W-:Y:S01]  /*7e80*/  IMAD R5, R22, R15, RZ ;  /* 0x0000000f16057224 */ /* 0x024fe200078e02ff */
[----:B------:R-:W-:Y:S01]  /*7e90*/  ISETP.GT.AND P5, PT, R12, 0x69, P2 ;  /* 0x000000690c00780c */ /* 0x000fe200017a4270 */
[----:B------:R-:W-:Y:S02]  /*7ea0*/  BSSY B1, `(.L_x_233) ;  /* 0x0000005000017945 */ /* 0x000fe40003800000 */
[----:B------:R-:W-:-:S05]  /*7eb0*/  IMAD R5, R78, R16, R5 ;  /* 0x000000104e057224 */ /* 0x000fca00078e0205 */
[----:B------:R2:W-:Y:S05]  /*7ec0*/  @P3 STG.E desc[UR14][R212.64+0x220], R5 ;  /* 0x00022005d4003986 */ /* 0x0005ea000c10190e */
[----:B------:R-:W-:Y:S05]  /*7ed0*/  @!P5 BRA `(.L_x_234) ;  /* 0x000000000004d947 */ /* 0x000fea0003800000 */
[----:B------:R0:W5:Y:S02]  /*7ee0*/  LDG.E.LTC128B R22, desc[UR14][R140.64+0x220] ;  /* 0x0002200e8c167981 */ /* 0x000164000c1e1920 */
.L_x_234:
[----:B------:R-:W-:Y:S05]  /*7ef0*/  BSYNC B1 ;  /* 0x0000000000017941 */ /* 0x000fea0003800000 */
.L_x_233:
[----:B--2--5:R-:W-:Y:S01]  /*7f00*/  IMAD R5, R22, R15, RZ ;  /* 0x0000000f16057224 */ /* 0x024fe200078e02ff */
[----:B------:R-:W-:Y:S01]  /*7f10*/  ISETP.GT.AND P3, PT, R12, 0x70, P1 ;  /* 0x000000700c00780c */ /* 0x000fe20000f64270 */
[----:B------:R-:W-:Y:S02]  /*7f20*/  BSSY B1, `(.L_x_235) ;  /* 0x0000005000017945 */ /* 0x000fe40003800000 */
[----:B------:R-:W-:-:S05]  /*7f30*/  IMAD R5, R79, R16, R5 ;  /* 0x000000104f057224 */ /* 0x000fca00078e0205 */
[----:B------:R2:W-:Y:S05]  /*7f40*/  @P5 STG.E desc[UR14][R214.64+0x220], R5 ;  /* 0x00022005d6005986 */ /* 0x0005ea000c10190e */
[----:B------:R-:W-:Y:S05]  /*7f50*/  @!P3 BRA `(.L_x_236) ;  /* 0x000000000004b947 */ /* 0x000fea0003800000 */
[----:B------:R0:W5:Y:S02]  /*7f60*/  LDG.E.LTC128B R22, desc[UR14][R142.64+0x200] ;  /* 0x0002000e8e167981 */ /* 0x000164000c1e1920 */
.L_x_236:
[----:B------:R-:W-:Y:S05]  /*7f70*/  BSYNC B1 ;  /* 0x0000000000017941 */ /* 0x000fea0003800000 */
.L_x_235:
[----:B--2--5:R-:W-:Y:S01]  /*7f80*/  IMAD R5, R22, R15, RZ ;  /* 0x0000000f16057224 */ /* 0x024fe200078e02ff */
[----:B------:R-:W-:Y:S01]  /*7f90*/  ISETP.GT.AND P5, PT, R12, 0x71, P1 ;  /* 0x000000710c00780c */ /* 0x000fe20000fa4270 */
[----:B------:R-:W-:Y:S02]  /*7fa0*/  BSSY B1, `(.L_x_237) ;  /* 0x0000005000017945 */ /* 0x000fe40003800000 */
[----:B------:R-:W-:-:S05]  /*7fb0*/  IMAD R5, R80, R16, R5 ;  /* 0x0000001050057224 */ /* 0x000fca00078e0205 */
[----:B------:R2:W-:Y:S05]  /*7fc0*/  @P3 STG.E desc[UR14][R218.64+0x200], R5 ;  /* 0x00020005da003986 */ /* 0x0005ea000c10190e */
[----:B------:R-:W-:Y:S05]  /*7fd0*/  @!P5 BRA `(.L_x_238) ;  /* 0x000000000004d947 */ /* 0x000fea0003800000 */
[----:B------:R0:W5:Y:S02]  /*7fe0*/  LDG.E.LTC128B R22, desc[UR14][R144.64+0x200] ;  /* 0x0002000e90167981 */ /* 0x000164000c1e1920 */
.L_x_238:
[----:B------:R-:W-:Y:S05]  /*7ff0*/  BSYNC B1 ;  /* 0x0000000000017941 */ /* 0x000fea0003800000 */
.L_x_237:
[----:B--2--5:R-:W-:Y:S01]  /*8000*/  IMAD R5, R22, R15, RZ ;  /* 0x0000000f16057224 */ /* 0x024fe200078e02ff */
[----:B------:R-:W-:Y:S01]  /*8010*/  ISETP.GT.AND P3, PT, R12, 0x70, P2 ;  /* 0x000000700c00780c */ /* 0x000fe20001764270 */
[----:B------:R-:W-:Y:S02]  /*8020*/  BSSY B1, `(.L_x_239) ;  /* 0x0000005000017945 */ /* 0x000fe40003800000 */
[----:B------:R-:W-:-:S05]  /*8030*/  IMAD R5, R81, R16, R5 ;  /* 0x0000001051057224 */ /* 0x000fca00078e0205 */
[----:B------:R2:W-:Y:S05]  /*8040*/  @P5 STG.E desc[UR14][R216.64+0x200], R5 ;  /* 0x00020005d8005986 */ /* 0x0005ea000c10190e */
[----:B------:R-:W-:Y:S05]  /*8050*/  @!P3 BRA `(.L_x_240) ;  /* 0x000000000004b947 */ /* 0x000fea0003800000 */
[----:B------:R0:W5:Y:S02]  /*8060*/  LDG.E.LTC128B R22, desc[UR14][R142.64+0x220] ;  /* 0x0002200e8e167981 */ /* 0x000164000c1e1920 */
.L_x_240:
[----:B------:R-:W-:Y:S05]  /*8070*/  BSYNC B1 ;  /* 0x0000000000017941 */ /* 0x000fea0003800000 */
.L_x_239:
[----:B--2--5:R-:W-:Y:S01]  /*8080*/  IMAD R5, R22, R15, RZ ;  /* 0x0000000f16057224 */ /* 0x024fe200078e02ff */
[----:B------:R-:W-:Y:S01]  /*8090*/  ISETP.GT.AND P5, PT, R12, 0x71, P2 ;  /* 0x000000710c00780c */ /* 0x000fe200017a4270 */
[----:B------:R-:W-:Y:S02]  /*80a0*/  BSSY B1, `(.L_x_241) ;  /* 0x0000005000017945 */ /* 0x000fe40003800000 */
[----:B------:R-:W-:-:S05]  /*80b0*/  IMAD R5, R82, R16, R5 ;  /* 0x0000001052057224 */ /* 0x000fca00078e0205 */
[----:B------:R2:W-:Y:S05]  /*80c0*/  @P3 STG.E desc[UR14][R218.64+0x220], R5 ;  /* 0x00022005da003986 */ /* 0x0005ea000c10190e */
[----:B------:R-:W-:Y:S05]  /*80d0*/  @!P5 BRA `(.L_x_242) ;  /* 0x000000000004d947 */ /* 0x000fea0003800000 */
[----:B------:R0:W5:Y:S02]  /*80e0*/  LDG.E.LTC128B R22, desc[UR14][R144.64+0x220] ;  /* 0x0002200e90167981 */ /* 0x000164000c1e1920 */
.L_x_242:
[----:B------:R-:W-:Y:S05]  /*80f0*/  BSYNC B1 ;  /* 0x0000000000017941 */ /* 0x000fea0003800000 */
.L_x_241:
[----:B--2--5:R-:W-:Y:S01]  /*8100*/  IMAD R5, R22, R15, RZ ;  /* 0x0000000f16057224 */ /* 0x024fe200078e02ff */
[----:B------:R-:W-:Y:S01]  /*8110*/  ISETP.GT.AND P3, PT, R12, 0x78, P1 ;  /* 0x000000780c00780c */ /* 0x000fe20000f64270 */
[----:B------:R-:W-:Y:S02]  /*8120*/  BSSY B1, `(.L_x_243) ;  /* 0x0000005000017945 */ /* 0x000fe40003800000 */
[----:B------:R-:W-:-:S05]  /*8130*/  IMAD R5, R83, R16, R5 ;  /* 0x0000001053057224 */ /* 0x000fca00078e0205 */
[----:B------:R2:W-:Y:S05]  /*8140*/  @P5 STG.E desc[UR14][R216.64+0x220], R5 ;  /* 0x00022005d8005986 */ /* 0x0005ea000c10190e */
[----:B------:R-:W-:Y:S05]  /*8150*/  @!P3 BRA `(.L_x_244) ;  /* 0x000000000004b947 */ /* 0x000fea0003800000 */
[----:B------:R0:W5:Y:S02]  /*8160*/  LDG.E.LTC128B R22, desc[UR14][R146.64+0x200] ;  /* 0x0002000e92167981 */ /* 0x000164000c1e1920 */
.L_x_244:
[----:B------:R-:W-:Y:S05]  /*8170*/  BSYNC B1 ;  /* 0x0000000000017941 */ /* 0x000fea0003800000 */
.L_x_243:
[----:B--2--5:R-:W-:Y:S01]  /*8180*/  IMAD R5, R22, R15, RZ ;  /* 0x0000000f16057224 */ /* 0x024fe200078e02ff */
[----:B------:R-:W-:Y:S01]  /*8190*/  ISETP.GT.AND P1, PT, R12, 0x79, P1 ;  /* 0x000000790c00780c */ /* 0x000fe20000f24270 */
[----:B------:R-:W-:Y:S02]  /*81a0*/  BSSY B1, `(.L_x_245) ;  /* 0x0000005000017945 */ /* 0x000fe40003800000 */
[----:B------:R-:W-:-:S05]  /*81b0*/  IMAD R5, R84, R16, R5 ;  /* 0x0000001054057224 */ /* 0x000fca00078e0205 */
[----:B------:R2:W-:Y:S05]  /*81c0*/  @P3 STG.E desc[UR14][R152.64+0x200], R5 ;  /* 0x0002000598003986 */ /* 0x0005ea000c10190e */
[----:B------:R-:W-:Y:S05]  /*81d0*/  @!P1 BRA `(.L_x_246) ;  /* 0x0000000000049947 */ /* 0x000fea0003800000 */
[----:B------:R0:W5:Y:S02]  /*81e0*/  LDG.E.LTC128B R22, desc[UR14][R8.64+0x200] ;  /* 0x0002000e08167981 */ /* 0x000164000c1e1920 */
.L_x_246:
[----:B------:R-:W-:Y:S05]  /*81f0*/  BSYNC B1 ;  /* 0x0000000000017941 */ /* 0x000fea0003800000 */
.L_x_245:
[----:B--2--5:R-:W-:Y:S01]  /*8200*/  IMAD R5, R22, R15, RZ ;  /* 0x0000000f16057224 */ /* 0x024fe200078e02ff */
[----:B------:R-:W-:Y:S01]  /*8210*/  ISETP.GT.AND P3, PT, R12, 0x78, P2 ;  /* 0x000000780c00780c */ /* 0x000fe20001764270 */
[----:B------:R-:W-:Y:S02]  /*8220*/  BSSY B1, `(.L_x_247) ;  /* 0x0000005000017945 */ /* 0x000fe40003800000 */
[----:B------:R-:W-:-:S05]  /*8230*/  IMAD R5, R85, R16, R5 ;  /* 0x0000001055057224 */ /* 0x000fca00078e0205 */
[----:B------:R2:W-:Y:S05]  /*8240*/  @P1 STG.E desc[UR14][R18.64+0x200], R5 ;  /* 0x0002000512001986 */ /* 0x0005ea000c10190e */
[----:B------:R-:W-:Y:S05]  /*8250*/  @!P3 BRA `(.L_x_248) ;  /* 0x000000000004b947 */ /* 0x000fea0003800000 */
[----:B------:R0:W5:Y:S02]  /*8260*/  LDG.E.LTC128B R22, desc[UR14][R146.64+0x220] ;  /* 0x0002200e92167981 */ /* 0x000164000c1e1920 */
.L_x_248:
[----:B------:R-:W-:Y:S05]  /*8270*/  BSYNC B1 ;  /* 0x0000000000017941 */ /* 0x000fea0003800000 */
.L_x_247:
[----:B--2--5:R-:W-:Y:S01]  /*8280*/  IMAD R5, R22, R15, RZ ;  /* 0x0000000f16057224 */ /* 0x024fe200078e02ff */
[----:B------:R-:W-:Y:S01]  /*8290*/  ISETP.GT.AND P2, PT, R12, 0x79, P2 ;  /* 0x000000790c00780c */ /* 0x000fe20001744270 */
[----:B------:R-:W-:Y:S02]  /*82a0*/  BSSY B1, `(.L_x_249) ;  /* 0x0000005000017945 */ /* 0x000fe40003800000 */
[----:B------:R-:W-:-:S05]  /*82b0*/  IMAD R5, R86, R16, R5 ;  /* 0x0000001056057224 */ /* 0x000fca00078e0205 */
[----:B------:R2:W-:Y:S05]  /*82c0*/  @P3 STG.E desc[UR14][R152.64+0x220], R5 ;  /* 0x0002200598003986 */ /* 0x0005ea000c10190e */
[----:B------:R-:W-:Y:S05]  /*82d0*/  @!P2 BRA `(.L_x_250) ;  /* 0x000000000004a947 */ /* 0x000fea0003800000 */
[----:B------:R0:W5:Y:S02]  /*82e0*/  LDG.E.LTC128B R22, desc[UR14][R8.64+0x220] ;  /* 0x0002200e08167981 */ /* 0x000164000c1e1920 */
.L_x_250:
[----:B------:R-:W-:Y:S05]  /*82f0*/  BSYNC B1 ;  /* 0x0000000000017941 */ /* 0x000fea0003800000 */
.L_x_249:
[----:B-----5:R-:W-:-:S04]  /*8300*/  IMAD R22, R22, R15, RZ ;  /* 0x0000000f16167224 */ /* 0x020fc800078e02ff */
[----:B------:R-:W-:Y:S01]  /*8310*/  IMAD R87, R87, R16, R22 ;  /* 0x0000001057577224 */ /* 0x000fe200078e0216 */
[----:B------:R-:W-:Y:S06]  /*8320*/  @!P2 BRA `(.L_x_251) ;  /* 0x0000001c0020a947 */ /* 0x000fec0003800000 */
[----:B------:R0:W-:Y:S01]  /*8330*/  STG.E desc[UR14][R18.64+0x220], R87 ;  /* 0x0002205712007986 */ /* 0x0001e2000c10190e */
[----:B------:R-:W-:Y:S05]  /*8340*/  BRA `(.L_x_251) ;  /* 0x0000001c00187947 */ /* 0x000fea0003800000 */
.L_x_26:
[----:B------:R-:W-:Y:S01]  /*8350*/  ULDC.64 UR8, c[0x0][0x6c0] ;  /* 0x0001b00000087ab9 */ /* 0x000fe20000000a00 */
[-C--:B--2---:R-:W-:Y:S01]  /*8360*/  IMAD R5, R88, R16.reuse, RZ ;  /* 0x0000001058057224 */ /* 0x084fe200078e02ff */
[C---:B------:R-:W-:Y:S01]  /*8370*/  LEA R8, P1, R162.reuse, UR8, 0x2 ;  /* 0x00000008a2087c11 */ /* 0x040fe2000f8210ff */
[-C--:B------:R-:W-:Y:S01]  /*8380*/  IMAD R89, R89, R16.reuse, RZ ;  /* 0x0000001059597224 */ /* 0x080fe200078e02ff */
[----:B------:R-:W-:Y:S01]  /*8390*/  ISETP.GT.AND P3, PT, R13, 0x8, PT ;  /* 0x000000080d00780c */ /* 0x000fe20003f64270 */
[----:B------:R-:W-:Y:S01]  /*83a0*/  IMAD R17, R157, 0x1c, RZ ;  /* 0x0000001c9d117824 */ /* 0x000fe200078e02ff */
[----:B------:R-:W-:Y:S01]  /*83b0*/  LEA.HI.X R9, R162, UR9, R165, 0x2, P1 ;  /* 0x00000009a2097c11 */ /* 0x000fe200088f14a5 */
[-C--:B------:R-:W-:Y:S01]  /*83c0*/  IMAD R11, R90, R16.reuse, RZ ;  /* 0x000000105a0b7224 */ /* 0x080fe200078e02ff */
[----:B------:R-:W-:Y:S01]  /*83d0*/  ISETP.GT.AND P1, PT, R12, 0x1, P2 ;  /* 0x000000010c00780c */ /* 0x000fe20001724270 */
[----:B------:R-:W-:Y:S01]  /*83e0*/  IMAD R91, R91, R16, RZ ;  /* 0x000000105b5b7224 */ /* 0x000fe200078e02ff */
[----:B------:R-:W-:Y:S01]  /*83f0*/  LEA R18, P6, R156, R8, 0x2 ;  /* 0x000000089c127211 */ /* 0x000fe200078c10ff */
[----:B------:R0:W-:Y:S01]  /*8400*/  @P5 STG.E desc[UR14][R8.64], R5 ;  /* 0x0000000508005986 */ /* 0x0001e2000c10190e */
[----:B------:R-:W-:Y:S01]  /*8410*/  ISETP.GT.AND P5, PT, R12, RZ, P3 ;  /* 0x000000ff0c00720c */ /* 0x000fe20001fa4270 */
[-C--:B------:R-:W-:Y:S01]  /*8420*/  IMAD R93, R93, R16.reuse, RZ ;  /* 0x000000105d5d7224 */ /* 0x080fe200078e02ff */
[--C-:B------:R-:W-:Y:S01]  /*8430*/  LEA.HI.X R19, R156, R9, R157.reuse, 0x2, P6 ;  /* 0x000000099c137211 */ /* 0x100fe200030f149d */
[-C--:B------:R-:W-:Y:S01]  /*8440*/  IMAD R95, R95, R16.reuse, RZ ;  /* 0x000000105f5f7224 */ /* 0x080fe200078e02ff */
[----:B------:R-:W-:Y:S01]  /*8450*/  ISETP.GT.AND P6, PT, R12, 0x1, P3 ;  /* 0x000000010c00780c */ /* 0x000fe20001fc4270 */
[----:B------:R-:W-:Y:S01]  /*8460*/  IMAD R97, R97, R16, RZ ;  /* 0x0000001061617224 */ /* 0x000fe200078e02ff */
[C---:B------:R-:W-:Y:S01]  /*8470*/  SHF.L.U64.HI R157, R156.reuse, 0x5, R157 ;  /* 0x000000059c9d7819 */ /* 0x040fe2000001029d */
[----:B------:R-:W-:-:S02]  /*8480*/  IMAD.WIDE.U32 R20, R156, 0x1c, R18 ;  /* 0x0000001c9c147825 */ /* 0x000fc400078e0012 */
[----:B------:R-:W-:Y:S01]  /*8490*/  @P1 STG.E desc[UR14][R18.64], R89 ;  /* 0x0000005912001986 */ /* 0x000fe2000c10190e */
[----:B------:R-:W-:Y:S01]  /*84a0*/  ISETP.GT.AND P1, PT, R12, 0x8, P2 ;  /* 0x000000080c00780c */ /* 0x000fe20001724270 */
[----:B------:R-:W-:Y:S02]  /*84b0*/  IMAD.IADD R21, R17, 0x1, R21 ;  /* 0x0000000111157824 */ /* 0x000fe400078e0215 */
[-C--:B------:R-:W-:Y:S01]  /*84c0*/  IMAD R17, R92, R16.reuse, RZ ;  /* 0x000000105c117224 */ /* 0x080fe200078e02ff */
[----:B------:R1:W-:Y:S01]  /*84d0*/  @P5 STG.E desc[UR14][R8.64+0x20], R11 ;  /* 0x0000200b08005986 */ /* 0x0003e2000c10190e */
[----:B0-----:R-:W-:Y:S01]  /*84e0*/  IMAD.SHL.U32 R5, R156, 0x20, RZ ;  /* 0x000000209c057824 */ /* 0x001fe200078e00ff */
[----:B------:R-:W-:Y:S01]  /*84f0*/  ISETP.GT.AND P5, PT, R12, 0x9, P2 ;  /* 0x000000090c00780c */ /* 0x000fe200017a4270 */
[-C--:B------:R-:W-:Y:S01]  /*8500*/  IMAD R99, R99, R16.reuse, RZ ;  /* 0x0000001063637224 */ /* 0x080fe200078e02ff */
[----:B------:R-:W-:Y:S01]  /*8510*/  @P6 STG.E desc[UR14][R18.64+0x20], R91 ;  /* 0x0000205b12006986 */ /* 0x000fe2000c10190e */
[----:B------:R-:W-:Y:S01]  /*8520*/  IMAD R101, R101, R16, RZ ;  /* 0x0000001065657224 */ /* 0x000fe200078e02ff */
[----:B------:R-:W-:Y:S01]  /*8530*/  IADD3 R22, P6, R5, R18, RZ ;  /* 0x0000001205167210 */ /* 0x000fe20007fde0ff */
[----:B------:R-:W-:-:S02]  /*8540*/  IMAD R103, R103, R16, RZ ;  /* 0x0000001067677224 */ /* 0x000fc400078e02ff */
[----:B------:R0:W-:Y:S01]  /*8550*/  @P1 STG.E desc[UR14][R20.64], R17 ;  /* 0x0000001114001986 */ /* 0x0001e2000c10190e */
[----:B------:R-:W-:Y:S01]  /*8560*/  ISETP.GT.AND P1, PT, R12, 0x8, P3 ;  /* 0x000000080c00780c */ /* 0x000fe20001f24270 */
[-C--:B------:R-:W-:Y:S01]  /*8570*/  IMAD R105, R105, R16.reuse, RZ ;  /* 0x0000001069697224 */ /* 0x080fe200078e02ff */
[----:B------:R-:W-:Y:S01]  /*8580*/  IADD3.X R23, R157, R19, RZ, P6, !PT ;  /* 0x000000139d177210 */ /* 0x000fe200037fe4ff */
[-C--:B-1----:R-:W-:Y:S01]  /*8590*/  IMAD R11, R94, R16.reuse, RZ ;  /* 0x000000105e0b7224 */ /* 0x082fe200078e02ff */
[C---:B------:R-:W-:Y:S01]  /*85a0*/  ISETP.GT.AND P6, PT, R12.reuse, 0x9, P3 ;  /* 0x000000090c00780c */ /* 0x040fe20001fc4270 */
[-C--:B------:R-:W-:Y:S02]  /*85b0*/  IMAD R107, R107, R16.reuse, RZ ;  /* 0x000000106b6b7224 */ /* 0x080fe400078e02ff */
[----:B------:R-:W-:Y:S01]  /*85c0*/  @P5 STG.E desc[UR14][R22.64], R93 ;  /* 0x0000005d16005986 */ /* 0x000fe2000c10190e */
[----:B------:R-:W-:Y:S01]  /*85d0*/  ISETP.GT.AND P5, PT, R12, 0x10, P2 ;  /* 0x000000100c00780c */ /* 0x000fe200017a4270 */
[----:B------:R-:W-:-:S02]  /*85e0*/  IMAD R109, R109, R16, RZ ;  /* 0x000000106d6d7224 */ /* 0x000fc400078e02ff */
[----:B0-----:R-:W-:Y:S02]  /*85f0*/  IMAD R17, R96, R16, RZ ;  /* 0x0000001060117224 */ /* 0x001fe400078e02ff */
[----:B------:R0:W-:Y:S01]  /*8600*/  @P1 STG.E desc[UR14][R20.64+0x20], R11 ;  /* 0x0000200b14001986 */ /* 0x0001e2000c10190e */
[----:B------:R-:W-:Y:S01]  /*8610*/  IADD3 R88, P1, R5, R20, RZ ;  /* 0x0000001405587210 */ /* 0x000fe20007f3e0ff */
[-C--:B------:R-:W-:Y:S02]  /*8620*/  IMAD R111, R111, R16.reuse, RZ ;  /* 0x000000106f6f7224 */ /* 0x080fe400078e02ff */
[----:B------:R-:W-:Y:S01]  /*8630*/  @P6 STG.E desc[UR14][R22.64+0x20], R95 ;  /* 0x0000205f16006986 */ /* 0x000fe2000c10190e */
[C---:B------:R-:W-:Y:S01]  /*8640*/  ISETP.GT.AND P6, PT, R12.reuse, 0x11, P2 ;  /* 0x000000110c00780c */ /* 0x040fe200017c4270 */
[----:B------:R-:W-:Y:S01]  /*8650*/  IMAD.X R89, R157, 0x1, R21, P1 ;  /* 0x000000019d597824 */ /* 0x000fe200008e0615 */
[----:B------:R-:W-:Y:S01]  /*8660*/  ISETP.GT.AND P1, PT, R12, 0x10, P3 ;  /* 0x000000100c00780c */ /* 0x000fe20001f24270 */
[----:B------:R-:W-:-:S02]  /*8670*/  IMAD R113, R113, R16, RZ ;  /* 0x0000001071717224 */ /* 0x000fc400078e02ff */
[----:B------:R-:W-:Y:S01]  /*8680*/  IMAD R115, R115, R16, RZ ;  /* 0x0000001073737224 */ /* 0x000fe200078e02ff */
[----:B------:R1:W-:Y:S01]  /*8690*/  @P5 STG.E desc[UR14][R88.64], R17 ;  /* 0x0000001158005986 */ /* 0x0003e2000c10190e */
[----:B------:R-:W-:Y:S01]  /*86a0*/  IADD3 R90, P5, R5, R22, RZ ;  /* 0x00000016055a7210 */ /* 0x000fe20007fbe0ff */
[-C--:B0-----:R-:W-:Y:S02]  /*86b0*/  IMAD R11, R98, R16.reuse, RZ ;  /* 0x00000010620b7224 */ /* 0x081fe400078e02ff */
[-C--:B------:R-:W-:Y:S02]  /*86c0*/  IMAD R117, R117, R16.reuse, RZ ;  /* 0x0000001075757224 */ /* 0x080fe400078e02ff */
[----:B------:R-:W-:Y:S01]  /*86d0*/  IMAD.X R91, R157, 0x1, R23, P5 ;  /* 0x000000019d5b7824 */ /* 0x000fe200028e0617 */
[C---:B------:R-:W-:Y:S01]  /*86e0*/  ISETP.GT.AND P5, PT, R12.reuse, 0x11, P3 ;  /* 0x000000110c00780c */ /* 0x040fe20001fa4270 */
[-C--:B------:R-:W-:Y:S02]  /*86f0*/  IMAD R119, R119, R16.reuse, RZ ;  /* 0x0000001077777224 */ /* 0x080fe400078e02ff */
[-C--:B------:R-:W-:Y:S01]  /*8700*/  IMAD R121, R121, R16.reuse, RZ ;  /* 0x0000001079797224 */ /* 0x080fe200078e02ff */
[----:B------:R-:W-:Y:S01]  /*8710*/  @P6 STG.E desc[UR14][R90.64], R97 ;  /* 0x000000615a006986 */ /* 0x000fe2000c10190e */
[----:B------:R-:W-:Y:S01]  /*8720*/  ISETP.GT.AND P6, PT, R12, 0x18, P2 ;  /* 0x000000180c00780c */ /* 0x000fe200017c4270 */
[----:B-1----:R-:W-:-:S02]  /*8730*/  IMAD R17, R100, R16, RZ ;  /* 0x0000001064117224 */ /* 0x002fc400078e02ff */
[----:B------:R0:W-:Y:S01]  /*8740*/  @P1 STG.E desc[UR14][R88.64+0x20], R11 ;  /* 0x0000200b58001986 */ /* 0x0001e2000c10190e */
[----:B------:R-:W-:Y:S01]  /*8750*/  IADD3 R92, P1, R5, R88, RZ ;  /* 0x00000058055c7210 */ /* 0x000fe20007f3e0ff */
[-C--:B------:R-:W-:Y:S02]  /*8760*/  IMAD R123, R123, R16.reuse, RZ ;  /* 0x000000107b7b7224 */ /* 0x080fe400078e02ff */
[-C--:B------:R-:W-:Y:S01]  /*8770*/  IMAD R125, R125, R16.reuse, RZ ;  /* 0x000000107d7d7224 */ /* 0x080fe200078e02ff */
[----:B------:R-:W-:Y:S01]  /*8780*/  @P5 STG.E desc[UR14][R90.64+0x20], R99 ;  /* 0x000020635a005986 */ /* 0x000fe2000c10190e */
[----:B------:R-:W-:Y:S01]  /*8790*/  IMAD.X R93, R157, 0x1, R89, P1 ;  /* 0x000000019d5d7824 */ /* 0x000fe200008e0659 */
[C---:B------:R-:W-:Y:S01]  /*87a0*/  ISETP.GT.AND P5, PT, R12.reuse, 0x19, P2 ;  /* 0x000000190c00780c */ /* 0x040fe200017a4270 */
[-C--:B------:R-:W-:Y:S01]  /*87b0*/  IMAD R127, R127, R16.reuse, RZ ;  /* 0x000000107f7f7224 */ /* 0x080fe200078e02ff */
[----:B------:R-:W-:Y:S01]  /*87c0*/  ISETP.GT.AND P1, PT, R12, 0x18, P3 ;  /* 0x000000180c00780c */ /* 0x000fe20001f24270 */
[----:B------:R-:W-:Y:S01]  /*87d0*/  IMAD R129, R129, R16, RZ ;  /* 0x0000001081817224 */ /* 0x000fe200078e02ff */
[----:B------:R1:W-:Y:S01]  /*87e0*/  @P6 STG.E desc[UR14][R92.64], R17 ;  /* 0x000000115c006986 */ /* 0x0003e2000c10190e */
[----:B------:R-:W-:Y:S01]  /*87f0*/  IADD3 R94, P6, R5, R90, RZ ;  /* 0x0000005a055e7210 */ /* 0x000fe20007fde0ff */
[----:B0-----:R-:W-:-:S02]  /*8800*/  IMAD R11, R102, R16, RZ ;  /* 0x00000010660b7224 */ /* 0x001fc400078e02ff */
[-C--:B------:R-:W-:Y:S02]  /*8810*/  IMAD R131, R131, R16.reuse, RZ ;  /* 0x0000001083837224 */ /* 0x080fe400078e02ff */
[----:B------:R-:W-:Y:S01]  /*8820*/  IMAD.X R95, R157, 0x1, R91, P6 ;  /* 0x000000019d5f7824 */ /* 0x000fe200030e065b */
[C---:B------:R-:W-:Y:S01]  /*8830*/  ISETP.GT.AND P6, PT, R12.reuse, 0x19, P3 ;  /* 0x000000190c00780c */ /* 0x040fe20001fc4270 */
[-C--:B------:R-:W-:Y:S02]  /*8840*/  IMAD R133, R133, R16.reuse, RZ ;  /* 0x0000001085857224 */ /* 0x080fe400078e02ff */
[-C--:B------:R-:W-:Y:S01]  /*8850*/  IMAD R135, R135, R16.reuse, RZ ;  /* 0x0000001087877224 */ /* 0x080fe200078e02ff */
[----:B------:R-:W-:Y:S01]  /*8860*/  @P5 STG.E desc[UR14][R94.64], R101 ;  /* 0x000000655e005986 */ /* 0x000fe2000c10190e */
[----:B------:R-:W-:Y:S01]  /*8870*/  ISETP.GT.AND P5, PT, R12, 0x20, P2 ;  /* 0x000000200c00780c */ /* 0x000fe200017a4270 */
[----:B-1----:R-:W-:Y:S02]  /*8880*/  IMAD R17, R104, R16, RZ ;  /* 0x0000001068117224 */ /* 0x002fe400078e02ff */
[----:B------:R0:W-:Y:S01]  /*8890*/  @P1 STG.E desc[UR14][R92.64+0x20], R11 ;  /* 0x0000200b5c001986 */ /* 0x0001e2000c10190e */
[----:B------:R-:W-:Y:S01]  /*88a0*/  IADD3 R96, P1, R5, R92, RZ ;  /* 0x0000005c05607210 */ /* 0x000fe20007f3e0ff */
[----:B------:R-:W-:-:S02]  /*88b0*/  IMAD R137, R137, R16, RZ ;  /* 0x0000001089897224 */ /* 0x000fc400078e02ff */
        /* <DEDUP_REMOVED lines=9> */
[-C--:B0-----:R-:W-:Y:S02]  /*8950*/  IMAD R11, R106, R16.reuse, RZ ;  /* 0x000000106a0b7224 */ /* 0x081fe400078e02ff */
[----:B------:R-:W-:-:S02]  /*8960*/  IMAD R145, R145, R16, RZ ;  /* 0x0000001091917224 */ /* 0x000fc400078e02ff */
        /* <DEDUP_REMOVED lines=106> */
[----:B------:R-:W-:-:S04]  /*9010*/  ISETP.GT.AND P6, PT, R12, 0x49, P3 ;  /* 0x000000490c00780c */ /* 0x000fc80001fc4270 */
[----:B------:R-:W-:Y:S01]  /*9020*/  @P5 STG.E desc[UR14][R118.64], R125 ;  /* 0x0000007d76005986 */ /* 0x000fe2000c10190e */
[----:B------:R-:W-:Y:S01]  /*9030*/  ISETP.GT.AND P5, PT, R12, 0x50, P2 ;  /* 0x000000500c00780c */ /* 0x000fe200017a4270 */
[----:B-1----:R-:W-:Y:S02]  /*9040*/  IMAD R17, R128, R16, RZ ;  /* 0x0000001080117224 */ /* 0x002fe400078e02ff */
[----:B------:R0:W-:Y:S01]  /*9050*/  @P1 STG.E desc[UR14][R116.64+0x20], R11 ;  /* 0x0000200b74001986 */ /* 0x0001e2000c10190e */
[----:B------:R-:W-:-:S04]  /*9060*/  IADD3 R120, P1, R5, R116, RZ ;  /* 0x0000007405787210 */ /* 0x000fc80007f3e0ff */
[----:B------:R-:W-:Y:S01]  /*9070*/  @P6 STG.E desc[UR14][R118.64+0x20], R127 ;  /* 0x0000207f76006986 */ /* 0x000fe2000c10190e */
[----:B------:R-:W-:Y:S01]  /*9080*/  IMAD.X R121, R157, 0x1, R117, P1 ;  /* 0x000000019d797824 */ /* 0x000fe200008e0675 */
[C---:B------:R-:W-:Y:S02]  /*9090*/  ISETP.GT.AND P6, PT, R12.reuse, 0x51, P2 ;  /* 0x000000510c00780c */ /* 0x040fe400017c4270 */
[----:B------:R-:W-:Y:S02]  /*90a0*/  ISETP.GT.AND P1, PT, R12, 0x50, P3 ;  /* 0x000000500c00780c */ /* 0x000fe40001f24270 */
[----:B------:R1:W-:Y:S01]  /*90b0*/  @P5 STG.E desc[UR14][R120.64], R17 ;  /* 0x0000001178005986 */ /* 0x0003e2000c10190e */
[----:B------:R-:W-:Y:S01]  /*90c0*/  IADD3 R122, P5, R5, R118, RZ ;  /* 0x00000076057a7210 */ /* 0x000fe20007fbe0ff */
[----:B0-----:R-:W-:-:S04]  /*90d0*/  IMAD R11, R130, R16, RZ ;  /* 0x00000010820b7224 */ /* 0x001fc800078e02ff */
        /* <DEDUP_REMOVED lines=49> */
[----:B------:R1:W-:Y:S01]  /*93f0*/  @P6 STG.E desc[UR14][R134.64+0x20], R143 ;  /* 0x0000208f86006986 */ /* 0x0003e2000c10190e */
[----:B------:R-:W-:Y:S01]  /*9400*/  IMAD.X R137, R157, 0x1, R133, P1 ;  /* 0x000000019d897824 */ /* 0x000fe200008e0685 */
[C---:B------:R-:W-:Y:S02]  /*9410*/  ISETP.GT.AND P6, PT, R12.reuse, 0x71, P2 ;  /* 0x000000710c00780c */ /* 0x040fe400017c4270 */
[----:B------:R-:W-:Y:S02]  /*9420*/  ISETP.GT.AND P1, PT, R12, 0x70, P3 ;  /* 0x000000700c00780c */ /* 0x000fe40001f24270 */
[----:B------:R-:W-:Y:S01]  /*9430*/  @P5 STG.E desc[UR14][R136.64], R17 ;  /* 0x0000001188005986 */ /* 0x000fe2000c10190e */
[----:B------:R-:W-:Y:S01]  /*9440*/  IADD3 R138, P5, R5, R134, RZ ;  /* 0x00000086058a7210 */ /* 0x000fe20007fbe0ff */
[----:B0-----:R-:W-:-:S04]  /*9450*/  IMAD R11, R146, R16, RZ ;  /* 0x00000010920b7224 */ /* 0x001fc800078e02ff */
[----:B------:R-:W-:Y:S01]  /*9460*/  IMAD.X R139, R157, 0x1, R135, P5 ;  /* 0x000000019d8b7824 */ /* 0x000fe200028e0687 */
[----:B------:R-:W-:-:S04]  /*9470*/  ISETP.GT.AND P5, PT, R12, 0x71, P3 ;  /* 0x000000710c00780c */ /* 0x000fc80001fa4270 */
[----:B------:R-:W-:Y:S01]  /*9480*/  @P6 STG.E desc[UR14][R138.64], R145 ;  /* 0x000000918a006986 */ /* 0x000fe2000c10190e */
[----:B------:R-:W-:-:S03]  /*9490*/  IADD3 R140, P6, R5, R136, RZ ;  /* 0x00000088058c7210 */ /* 0x000fc60007fde0ff */
[----:B------:R0:W-:Y:S01]  /*94a0*/  @P1 STG.E desc[UR14][R136.64+0x20], R11 ;  /* 0x0000200b88001986 */ /* 0x0001e2000c10190e */
[----:B------:R-:W-:Y:S01]  /*94b0*/  ISETP.GT.AND P1, PT, R12, 0x78, P2 ;  /* 0x000000780c00780c */ /* 0x000fe20001724270 */
[----:B------:R-:W-:Y:S01]  /*94c0*/  IMAD.X R141, R157, 0x1, R137, P6 ;  /* 0x000000019d8d7824 */ /* 0x000fe200030e0689 */
[----:B------:R-:W-:Y:S01]  /*94d0*/  IADD3 R142, P6, R5, R138, RZ ;  /* 0x0000008a058e7210 */ /* 0x000fe20007fde0ff */
[-C--:B------:R-:W-:Y:S01]  /*94e0*/  IMAD R5, R148, R16.reuse, RZ ;  /* 0x0000001094057224 */ /* 0x080fe200078e02ff */
[C---:B------:R-:W-:Y:S01]  /*94f0*/  ISETP.GT.AND P2, PT, R12.reuse, 0x79, P2 ;  /* 0x000000790c00780c */ /* 0x040fe20001744270 */
[----:B------:R-:W-:Y:S01]  /*9500*/  @P5 STG.E desc[UR14][R138.64+0x20], R147 ;  /* 0x000020938a005986 */ /* 0x000fe2000c10190e */
[C---:B------:R-:W-:Y:S01]  /*9510*/  ISETP.GT.AND P5, PT, R12.reuse, 0x78, P3 ;  /* 0x000000780c00780c */ /* 0x040fe20001fa4270 */
[----:B-1----:R-:W-:Y:S01]  /*9520*/  IMAD.X R143, R157, 0x1, R139, P6 ;  /* 0x000000019d8f7824 */ /* 0x002fe200030e068b */
[----:B------:R-:W-:Y:S01]  /*9530*/  ISETP.GT.AND P3, PT, R12, 0x79, P3 ;  /* 0x000000790c00780c */ /* 0x000fe20001f64270 */
[----:B0-----:R-:W-:-:S04]  /*9540*/  IMAD R11, R150, R16, RZ ;  /* 0x00000010960b7224 */ /* 0x001fc800078e02ff */
[----:B------:R0:W-:Y:S01]  /*9550*/  @P1 STG.E desc[UR14][R140.64], R5 ;  /* 0x000000058c001986 */ /* 0x0001e2000c10190e */
[----:B------:R-:W-:-:S03]  /*9560*/  ISETP.GT.AND P1, PT, R13, 0x80, PT ;  /* 0x000000800d00780c */ /* 0x000fc60003f24270 */
[----:B------:R-:W-:Y:S01]  /*9570*/  @P2 STG.E desc[UR14][R142.64], R149 ;  /* 0x000000958e002986 */ /* 0x000fe2000c10190e */
[C---:B------:R-:W-:Y:S02]  /*9580*/  ISETP.GT.AND P6, PT, R12.reuse, RZ, P1 ;  /* 0x000000ff0c00720c */ /* 0x040fe40000fc4270 */
[----:B------:R-:W-:Y:S01]  /*9590*/  ISETP.GT.AND P2, PT, R12, 0x1, P1 ;  /* 0x000000010c00780c */ /* 0x000fe20000f44270 */
[----:B------:R1:W-:Y:S01]  /*95a0*/  @P5 STG.E desc[UR14][R140.64+0x20], R11 ;  /* 0x0000200b8c005986 */ /* 0x0003e2000c10190e */
[----:B------:R-:W-:Y:S01]  /*95b0*/  ISETP.GT.AND P5, PT, R13, 0x88, PT ;  /* 0x000000880d00780c */ /* 0x000fe20003fa4270 */
[-C--:B------:R-:W-:Y:S02]  /*95c0*/  IMAD R13, R26, R16.reuse, RZ ;  /* 0x000000101a0d7224 */ /* 0x080fe400078e02ff */
[----:B0-----:R-:W-:Y:S01]  /*95d0*/  IMAD R5, R24, R16, RZ ;  /* 0x0000001018057224 */ /* 0x001fe200078e02ff */
[----:B------:R-:W-:Y:S01]  /*95e0*/  @P3 STG.E desc[UR14][R142.64+0x20], R151 ;  /* 0x000020978e003986 */ /* 0x000fe2000c10190e */
[----:B------:R-:W-:-:S04]  /*95f0*/  ISETP.GT.AND P3, PT, R12, RZ, P5 ;  /* 0x000000ff0c00720c */ /* 0x000fc80002f64270 */
[----:B------:R0:W-:Y:S01]  /*9600*/  @P6 STG.E desc[UR14][R8.64+0x200], R5 ;  /* 0x0002000508006986 */ /* 0x0001e2000c10190e */
[----:B------:R-:W-:Y:S01]  /*9610*/  ISETP.GT.AND P6, PT, R12, 0x1, P5 ;  /* 0x000000010c00780c */ /* 0x000fe20002fc4270 */
[----:B-1----:R-:W-:Y:S02]  /*9620*/  IMAD R11, R28, R16, RZ ;  /* 0x000000101c0b7224 */ /* 0x002fe400078e02ff */
[----:B------:R-:W-:Y:S01]  /*9630*/  @P2 STG.E desc[UR14][R18.64+0x200], R25 ;  /* 0x0002001912002986 */ /* 0x000fe2000c10190e */
[----:B------:R-:W-:-:S04]  /*9640*/  ISETP.GT.AND P2, PT, R12, 0x8, P1 ;  /* 0x000000080c00780c */ /* 0x000fc80000f44270 */
[----:B------:R1:W-:Y:S01]  /*9650*/  @P3 STG.E desc[UR14][R8.64+0x220], R13 ;  /* 0x0002200d08003986 */ /* 0x0003e2000c10190e */
[----:B------:R-:W-:Y:S01]  /*9660*/  ISETP.GT.AND P3, PT, R12, 0x9, P1 ;  /* 0x000000090c00780c */ /* 0x000fe20000f64270 */
[----:B0-----:R-:W-:-:S03]  /*9670*/  IMAD R5, R30, R16, RZ ;  /* 0x000000101e057224 */ /* 0x001fc600078e02ff */
[----:B------:R-:W-:Y:S01]  /*9680*/  @P6 STG.E desc[UR14][R18.64+0x220], R27 ;  /* 0x0002201b12006986 */ /* 0x000fe2000c10190e */
[----:B------:R-:W-:-:S03]  /*9690*/  ISETP.GT.AND P6, PT, R12, 0x8, P5 ;  /* 0x000000080c00780c */ /* 0x000fc60002fc4270 */
[----:B------:R0:W-:Y:S01]  /*96a0*/  @P2 STG.E desc[UR14][R20.64+0x200], R11 ;  /* 0x0002000b14002986 */ /* 0x0001e2000c10190e */
[----:B------:R-:W-:Y:S01]  /*96b0*/  ISETP.GT.AND P2, PT, R12, 0x9, P5 ;  /* 0x000000090c00780c */ /* 0x000fe20002f44270 */
[----:B-1----:R-:W-:-:S03]  /*96c0*/  IMAD R9, R32, R16, RZ ;  /* 0x0000001020097224 */ /* 0x002fc600078e02ff */
[----:B------:R-:W-:Y:S01]  /*96d0*/  @P3 STG.E desc[UR14][R22.64+0x200], R29 ;  /* 0x0002001d16003986 */ /* 0x000fe2000c10190e */
[----:B------:R-:W-:-:S04]  /*96e0*/  ISETP.GT.AND P3, PT, R12, 0x10, P1 ;  /* 0x000000100c00780c */ /* 0x000fc80000f64270 */
[----:B------:R1:W-:Y:S01]  /*96f0*/  @P6 STG.E desc[UR14][R20.64+0x220], R5 ;  /* 0x0002200514006986 */ /* 0x0003e2000c10190e */
[----:B------:R-:W-:Y:S01]  /*9700*/  ISETP.GT.AND P6, PT, R12, 0x11, P1 ;  /* 0x000000110c00780c */ /* 0x000fe20000fc4270 */
[----:B0-----:R-:W-:Y:S02]  /*9710*/  IMAD R11, R34, R16, RZ ;  /* 0x00000010220b7224 */ /* 0x001fe400078e02ff */
[----:B------:R-:W-:Y:S01]  /*9720*/  @P2 STG.E desc[UR14][R22.64+0x220], R31 ;  /* 0x0002201f16002986 */ /* 0x000fe2000c10190e */
[----:B------:R-:W-:-:S04]  /*9730*/  ISETP.GT.AND P2, PT, R12, 0x10, P5 ;  /* 0x000000100c00780c */ /* 0x000fc80002f44270 */
[----:B------:R0:W-:Y:S01]  /*9740*/  @P3 STG.E desc[UR14][R88.64+0x200], R9 ;  /* 0x0002000958003986 */ /* 0x0001e2000c10190e */
[----:B------:R-:W-:Y:S01]  /*9750*/  ISETP.GT.AND P3, PT, R12, 0x11, P5 ;  /* 0x000000110c00780c */ /* 0x000fe20002f64270 */
[----:B-1----:R-:W-:-:S03]  /*9760*/  IMAD R5, R36, R16, RZ ;  /* 0x0000001024057224 */ /* 0x002fc600078e02ff */
[----:B------:R-:W-:Y:S01]  /*9770*/  @P6 STG.E desc[UR14][R90.64+0x200], R33 ;  /* 0x000200215a006986 */ /* 0x000fe2000c10190e */
[----:B------:R-:W-:-:S03]  /*9780*/  ISETP.GT.AND P6, PT, R12, 0x18, P1 ;  /* 0x000000180c00780c */ /* 0x000fc60000fc4270 */
[----:B------:R1:W-:Y:S01]  /*9790*/  @P2 STG.E desc[UR14][R88.64+0x220], R11 ;  /* 0x0002200b58002986 */ /* 0x0003e2000c10190e */
[----:B------:R-:W-:Y:S01]  /*97a0*/  ISETP.GT.AND P2, PT, R12, 0x19, P1 ;  /* 0x000000190c00780c */ /* 0x000fe20000f44270 */
[----:B0-----:R-:W-:-:S03]  /*97b0*/  IMAD R9, R38, R16, RZ ;  /* 0x0000001026097224 */ /* 0x001fc600078e02ff */
[----:B------:R-:W-:Y:S01]  /*97c0*/  @P3 STG.E desc[UR14][R90.64+0x220], R35 ;  /* 0x000220235a003986 */ /* 0x000fe2000c10190e */
[----:B------:R-:W-:-:S04]  /*97d0*/  ISETP.GT.AND P3, PT, R12, 0x18, P5 ;  /* 0x000000180c00780c */ /* 0x000fc80002f64270 */
        /* <DEDUP_REMOVED lines=107> */
[-C--:B0-----:R-:W-:Y:S02]  /*9e90*/  IMAD R11, R82, R16.reuse, RZ ;  /* 0x00000010520b7224 */ /* 0x081fe400078e02ff */
[----:B------:R-:W-:Y:S01]  /*9ea0*/  @P2 STG.E desc[UR14][R134.64+0x220], R79 ;  /* 0x0002204f86002986 */ /* 0x000fe2000c10190e */
[----:B------:R-:W-:Y:S01]  /*9eb0*/  ISETP.GT.AND P2, PT, R12, 0x70, P5 ;  /* 0x000000700c00780c */ /* 0x000fe20002f44270 */
[----:B-1----:R-:W-:-:S08]  /*9ec0*/  IMAD R5, R84, R16, RZ ;  /* 0x0000001054057224 */ /* 0x002fd000078e02ff */
[----:B------:R0:W-:Y:S01]  /*9ed0*/  @P6 STG.E desc[UR14][R136.64+0x200], R9 ;  /* 0x0002000988006986 */ /* 0x0001e2000c10190e */
[C---:B------:R-:W-:Y:S02]  /*9ee0*/  ISETP.GT.AND P6, PT, R12.reuse, 0x78, P1 ;  /* 0x000000780c00780c */ /* 0x040fe40000fc4270 */
[C---:B------:R-:W-:Y:S01]  /*9ef0*/  ISETP.GT.AND P1, PT, R12.reuse, 0x79, P1 ;  /* 0x000000790c00780c */ /* 0x040fe20000f24270 */
[----:B------:R1:W-:Y:S01]  /*9f00*/  @P3 STG.E desc[UR14][R138.64+0x200], R81 ;  /* 0x000200518a003986 */ /* 0x0003e2000c10190e */
[----:B------:R-:W-:-:S03]  /*9f10*/  ISETP.GT.AND P3, PT, R12, 0x71, P5 ;  /* 0x000000710c00780c */ /* 0x000fc60002f64270 */
[----:B------:R1:W-:Y:S01]  /*9f20*/  @P2 STG.E desc[UR14][R136.64+0x220], R11 ;  /* 0x0002200b88002986 */ /* 0x0003e2000c10190e */
[C---:B------:R-:W-:Y:S02]  /*9f30*/  ISETP.GT.AND P2, PT, R12.reuse, 0x78, P5 ;  /* 0x000000780c00780c */ /* 0x040fe40002f44270 */
[----:B------:R-:W-:Y:S01]  /*9f40*/  ISETP.GT.AND P5, PT, R12, 0x79, P5 ;  /* 0x000000790c00780c */ /* 0x000fe20002fa4270 */
[----:B0-----:R-:W-:-:S06]  /*9f50*/  IMAD R9, R86, R16, RZ ;  /* 0x0000001056097224 */ /* 0x001fcc00078e02ff */
[----:B------:R1:W-:Y:S04]  /*9f60*/  @P3 STG.E desc[UR14][R138.64+0x220], R83 ;  /* 0x000220538a003986 */ /* 0x0003e8000c10190e */
[----:B------:R1:W-:Y:S04]  /*9f70*/  @P6 STG.E desc[UR14][R140.64+0x200], R5 ;  /* 0x000200058c006986 */ /* 0x0003e8000c10190e */
[----:B------:R1:W-:Y:S04]  /*9f80*/  @P1 STG.E desc[UR14][R142.64+0x200], R85 ;  /* 0x000200558e001986 */ /* 0x0003e8000c10190e */
[----:B------:R1:W-:Y:S04]  /*9f90*/  @P2 STG.E desc[UR14][R140.64+0x220], R9 ;  /* 0x000220098c002986 */ /* 0x0003e8000c10190e */
[----:B------:R1:W-:Y:S02]  /*9fa0*/  @P5 STG.E desc[UR14][R142.64+0x220], R87 ;  /* 0x000220578e005986 */ /* 0x0003e4000c10190e */
.L_x_251:
[----:B------:R-:W-:Y:S05]  /*9fb0*/  BSYNC B0 ;  /* 0x0000000000007941 */ /* 0x000fea0003800000 */
.L_x_25:
[----:B------:R-:W-:Y:S01]  /*9fc0*/  ULDC UR8, c[0x0][0xc] ;  /* 0x0000030000087ab9 */ /* 0x000fe20000000800 */
[----:B------:R-:W-:Y:S01]  /*9fd0*/  ULDC UR9, c[0x0][0x10] ;  /* 0x0000040000097ab9 */ /* 0x000fe20000000800 */
[----:B-12---:R-:W1:Y:S01]  /*9fe0*/  LDC R5, c[0x0][0x14] ;  /* 0x00000500ff057b82 */ /* 0x006e620000000800 */
[----:B------:R-:W-:Y:S01]  /*9ff0*/  UIMAD.WIDE.U32 UR8, UR8, UR9, URZ ;  /* 0x00000009080872a5 */ /* 0x000fe2000f8e003f */
[----:B0-----:R-:W-:Y:S01]  /*a000*/  PRMT R9, RZ, 0x7610, R9 ;  /* 0x00007610ff097816 */ /* 0x001fe20000000009 */
[----:B------:R-:W-:-:S04]  /*a010*/  IMAD.MOV.U32 R8, RZ, RZ, -0x1 ;  /* 0xffffffffff087424 */ /* 0x000fc800078e00ff */
[----:B-1----:R-:W-:-:S04]  /*a020*/  IMAD.WIDE.U32 R2, R5, UR8, R2 ;  /* 0x0000000805027c25 */ /* 0x002fc8000f8e0002 */
[----:B------:R-:W-:Y:S01]  /*a030*/  IMAD R5, R5, UR9, RZ ;  /* 0x0000000905057c24 */ /* 0x000fe2000f8e02ff */
[----:B------:R-:W-:Y:S02]  /*a040*/  ULDC.64 UR8, c[0x0][0x750] ;  /* 0x0001d40000087ab9 */ /* 0x000fe40000000a00 */
[----:B------:R-:W-:Y:S01]  /*a050*/  ISETP.GE.U32.AND P1, PT, R2, UR8, PT ;  /* 0x0000000802007c0c */ /* 0x000fe2000bf26070 */
[----:B------:R-:W-:Y:S02]  /*a060*/  IMAD.IADD R3, R3, 0x1, R5 ;  /* 0x0000000103037824 */ /* 0x000fe400078e0205 */
[----:B------:R-:W-:-:S03]  /*a070*/  IMAD.MOV.U32 R5, RZ, RZ, -0x1 ;  /* 0xffffffffff057424 */ /* 0x000fc600078e00ff */
[----:B------:R-:W-:-:S13]  /*a080*/  ISETP.GE.U32.AND.EX P1, PT, R3, UR9, PT, P1 ;  /* 0x0000000903007c0c */ /* 0x000fda000bf26110 */
[----:B------:R-:W-:Y:S05]  /*a090*/  @P1 BRA `(.L_x_252) ;  /* 0x0000000400601947 */ /* 0x000fea0003800000 */
[----:B------:R-:W0:Y:S01]  /*a0a0*/  S2R R21, SR_CTAID.X ;  /* 0x0000000000157919 */ /* 0x000e220000002500 */
[----:B------:R-:W1:Y:S01]  /*a0b0*/  LDC.64 R18, c[0x0][0x728] ;  /* 0x0001ca00ff127b82 */ /* 0x000e620000000a00 */
[----:B------:R-:W-:Y:S01]  /*a0c0*/  ULDC UR7, c[0x0][0x150] ;  /* 0x0000540000077ab9 */ /* 0x000fe20000000800 */
[----:B------:R-:W-:Y:S01]  /*a0d0*/  IMAD.MOV.U32 R12, RZ, RZ, R2 ;  /* 0x000000ffff0c7224 */ /* 0x000fe200078e0002 */
[----:B------:R-:W2:Y:S01]  /*a0e0*/  S2R R27, SR_CTAID.Y ;  /* 0x00000000001b7919 */ /* 0x000ea20000002600 */
[----:B------:R-:W-:-:S04]  /*a0f0*/  IMAD.MOV.U32 R13, RZ, RZ, R3 ;  /* 0x000000ffff0d7224 */ /* 0x000fc800078e0003 */
[----:B------:R-:W2:Y:S08]  /*a100*/  LDC R26, c[0x0][0x144] ;  /* 0x00005100ff1a7b82 */ /* 0x000eb00000000800 */
[----:B------:R-:W2:Y:S08]  /*a110*/  LDC R22, c[0x0][0x730] ;  /* 0x0001cc00ff167b82 */ /* 0x000eb00000000800 */
[----:B------:R-:W2:Y:S01]  /*a120*/  LDC.64 R24, c[0x0][0x720] ;  /* 0x0001c800ff187b82 */ /* 0x000ea20000000a00 */
[----:B-1----:R-:W-:-:S04]  /*a130*/  ISETP.NE.U32.AND P1, PT, R18, RZ, PT ;  /* 0x000000ff1200720c */ /* 0x002fc80003f25070 */
[----:B------:R-:W-:Y:S02]  /*a140*/  ISETP.NE.AND.EX P1, PT, R19, RZ, PT, P1 ;  /* 0x000000ff1300720c */ /* 0x000fe40003f25310 */
[----:B0-----:R-:W-:-:S05]  /*a150*/  I2FP.F32.U32 R5, R21 ;  /* 0x0000001500057245 */ /* 0x001fca0000201000 */
[----:B------:R-:W-:-:S04]  /*a160*/  FMUL R5, R5, UR7 ;  /* 0x0000000705057c20 */ /* 0x000fc80008400000 */
[----:B------:R0:W1:Y:S02]  /*a170*/  F2I.U32.TRUNC.NTZ R23, R5 ;  /* 0x0000000500177305 */ /* 0x000064000020f000 */
[----:B------:R-:W-:Y:S05]  /*a180*/  @!P1 BRA `(.L_x_253) ;  /* 0x0000000000289947 */ /* 0x000fea0003800000 */
[----:B0-----:R-:W0:Y:S02]  /*a190*/  LDC R5, c[0x0][0x734] ;  /* 0x0001cd00ff057b82 */ /* 0x001e240000000800 */
        /* <DEDUP_REMOVED lines=9> */
.L_x_253:
[-CC-:B--2---:R-:W-:Y:S01]  /*a230*/  SHF.R.U64 R20, R12, R22.reuse, R13.reuse ;  /* 0x000000160c147219 */ /* 0x184fe2000000120d */
[----:B------:R-:W2:Y:S01]  /*a240*/  LDC.64 R30, c[0x0][0x740] ;  /* 0x0001d000ff1e7b82 */ /* 0x000ea20000000a00 */
[----:B0-----:R-:W-:Y:S01]  /*a250*/  SHF.R.U32.HI R5, RZ, R22, R13 ;  /* 0x00000016ff057219 */ /* 0x001fe2000001160d */
[----:B-1----:R-:W-:Y:S01]  /*a260*/  IMAD.MOV R23, RZ, RZ, -R23 ;  /* 0x000000ffff177224 */ /* 0x002fe200078e0a17 */
[----:B------:R-:W-:Y:S01]  /*a270*/  IADD3 R11, P1, RZ, -R20, RZ ;  /* 0x80000014ff0b7210 */ /* 0x000fe20007f3e0ff */
[----:B------:R-:W-:-:S04]  /*a280*/  ULDC UR7, c[0x0][0x154] ;  /* 0x0000550000077ab9 */ /* 0x000fc80000000800 */
[----:B------:R-:W0:Y:S01]  /*a290*/  LDC R12, c[0x0][0x718] ;  /* 0x0001c600ff0c7b82 */ /* 0x000e220000000800 */
[----:B------:R-:W-:Y:S02]  /*a2a0*/  IMAD.X R5, RZ, RZ, ~R5, P1 ;  /* 0x000000ffff057224 */ /* 0x000fe400008e0e05 */
[----:B------:R-:W-:-:S04]  /*a2b0*/  IMAD.WIDE.U32 R8, R11, R24, R2 ;  /* 0x000000180b087225 */ /* 0x000fc800078e0002 */
[----:B------:R-:W-:Y:S01]  /*a2c0*/  IMAD R10, R5, R24, RZ ;  /* 0x00000018050a7224 */ /* 0x000fe200078e02ff */
[----:B------:R-:W1:Y:S03]  /*a2d0*/  LDC R13, c[0x0][0x708] ;  /* 0x0001c200ff0d7b82 */ /* 0x000e660000000800 */
[----:B------:R-:W-:Y:S02]  /*a2e0*/  IMAD R5, R11, R25, R10 ;  /* 0x000000190b057224 */ /* 0x000fe400078e020a */
[----:B------:R-:W-:Y:S02]  /*a2f0*/  IMAD R25, R26, R23, R21 ;  /* 0x000000171a197224 */ /* 0x000fe400078e0215 */
[----:B------:R-:W-:Y:S01]  /*a300*/  IMAD.IADD R5, R9, 0x1, R5 ;  /* 0x0000000109057824 */ /* 0x000fe200078e0205 */
[----:B------:R-:W3:Y:S01]  /*a310*/  LDC R28, c[0x0][0x758] ;  /* 0x0001d600ff1c7b82 */ /* 0x000ee20000000800 */
[----:B------:R-:W-:Y:S01]  /*a320*/  I2FP.F32.U32 R9, R27 ;  /* 0x0000001b00097245 */ /* 0x000fe20000201000 */
[----:B------:R-:W-:Y:S01]  /*a330*/  IMAD.MOV.U32 R11, RZ, RZ, 0x1 ;  /* 0x00000001ff0b7424 */ /* 0x000fe200078e00ff */
[----:B--2---:R-:W-:-:S03]  /*a340*/  ISETP.NE.U32.AND P1, PT, R30, RZ, PT ;  /* 0x000000ff1e00720c */ /* 0x004fc60003f25070 */
[----:B------:R-:W-:Y:S01]  /*a350*/  FMUL R10, R9, UR7 ;  /* 0x00000007090a7c20 */ /* 0x000fe20008400000 */
[----:B------:R-:W-:Y:S01]  /*a360*/  ISETP.NE.AND.EX P1, PT, R31, RZ, PT, P1 ;  /* 0x000000ff1f00720c */ /* 0x000fe20003f25310 */
[----:B------:R-:W2:Y:S01]  /*a370*/  LDC R24, c[0x0][0x148] ;  /* 0x00005200ff187b82 */ /* 0x000ea20000000800 */
[-CC-:B0-----:R-:W-:Y:S01]  /*a380*/  SHF.R.U64 R19, R8, R12.reuse, R5.reuse ;  /* 0x0000000c08137219 */ /* 0x181fe20000001205 */
[----:B------:R0:W0:Y:S01]  /*a390*/  F2I.U32.TRUNC.NTZ R22, R10 ;  /* 0x0000000a00167305 */ /* 0x000022000020f000 */
[----:B------:R-:W-:Y:S01]  /*a3a0*/  SHF.R.U32.HI R8, RZ, R12, R5 ;  /* 0x0000000cff087219 */ /* 0x000fe20000011605 */
[----:B------:R-:W-:-:S04]  /*a3b0*/  IMAD.MOV.U32 R9, RZ, RZ, -0x1 ;  /* 0xffffffffff097424 */ /* 0x000fc800078e00ff */
[----:B------:R-:W0:Y:S01]  /*a3c0*/  LDC R23, c[0x0][0x700] ;  /* 0x0001c000ff177b82 */ /* 0x000e220000000800 */
[-CC-:B-1----:R-:W-:Y:S02]  /*a3d0*/  SHF.R.U64 R18, R19, R13.reuse, R8.reuse ;  /* 0x0000000d13127219 */ /* 0x182fe40000001208 */
[----:B------:R-:W-:-:S05]  /*a3e0*/  SHF.R.U32.HI R5, RZ, R13, R8 ;  /* 0x0000000dff057219 */ /* 0x000fca0000011608 */
[----:B------:R-:W1:Y:S01]  /*a3f0*/  LDC R26, c[0x0][0x748] ;  /* 0x0001d200ff1a7b82 */ /* 0x000e620000000800 */
[-C--:B---3--:R-:W-:Y:S02]  /*a400*/  SHF.L.U32 R8, R9, R28.reuse, RZ ;  /* 0x0000001c09087219 */ /* 0x088fe400000006ff */
[-CC-:B------:R-:W-:Y:S02]  /*a410*/  SHF.R.U64 R21, R18, R28.reuse, R5.reuse ;  /* 0x0000001c12157219 */ /* 0x180fe40000001205 */
[----:B------:R-:W-:Y:S02]  /*a420*/  SHF.R.U32.HI R9, RZ, R28, R5 ;  /* 0x0000001cff097219 */ /* 0x000fe40000011605 */
[----:B------:R-:W-:Y:S01]  /*a430*/  LOP3.LUT R29, RZ, R8, RZ, 0x33, !PT ;  /* 0x00000008ff1d7212 */ /* 0x000fe200078e33ff */
[----:B------:R-:W3:Y:S01]  /*a440*/  LDC R32, c[0x0][0x738] ;  /* 0x0001ce00ff207b82 */ /* 0x000ee20000000800 */
[----:B------:R-:W-:Y:S02]  /*a450*/  SHF.L.U32 R28, R11, R28, RZ ;  /* 0x0000001c0b1c7219 */ /* 0x000fe400000006ff */
[----:B------:R-:W-:-:S05]  /*a460*/  MOV R8, R21 ;  /* 0x0000001500087202 */ /* 0x000fca0000000f00 */
[----:B------:R-:W0:Y:S01]  /*a470*/  LDC R33, c[0x0][0x710] ;  /* 0x0001c400ff217b82 */ /* 0x000e220000000800 */
[----:B------:R-:W-:Y:S05]  /*a480*/  @!P1 BRA `(.L_x_254) ;  /* 0x0000000000289947 */ /* 0x000fea0003800000 */
[----:B------:R-:W4:Y:S02]  /*a490*/  LDC R8, c[0x0][0x74c] ;  /* 0x0001d300ff087b82 */ /* 0x000f240000000800 */
[----:B----4-:R-:W-:-:S05]  /*a4a0*/  IADD3 R5, P1, R21, R8, RZ ;  /* 0x0000000815057210 */ /* 0x010fca0007f3e0ff */
[----:B------:R-:W-:-:S04]  /*a4b0*/  IMAD.X R17, RZ, RZ, R9, P1 ;  /* 0x000000ffff117224 */ /* 0x000fc800008e0609 */
[----:B------:R-:W-:-:S04]  /*a4c0*/  IMAD.WIDE.U32 R8, R17, R30, RZ ;  /* 0x0000001e11087225 */ /* 0x000fc800078e00ff */
[----:B0-----:R-:W-:-:S04]  /*a4d0*/  IMAD.WIDE.U32 R10, P1, R5, R31, R8 ;  /* 0x0000001f050a7225 */ /* 0x001fc80007820008 */
[----:B------:R-:W-:-:S04]  /*a4e0*/  IMAD.WIDE.U32 R8, R5, R30, RZ ;  /* 0x0000001e05087225 */ /* 0x000fc800078e00ff */
[----:B------:R-:W-:Y:S01]  /*a4f0*/  IMAD.X R13, RZ, RZ, RZ, P1 ;  /* 0x000000ffff0d7224 */ /* 0x000fe200008e06ff */
[----:B------:R-:W-:Y:S01]  /*a500*/  IADD3 RZ, P1, R9, R10, RZ ;  /* 0x0000000a09ff7210 */ /* 0x000fe20007f3e0ff */
[----:B------:R-:W-:-:S04]  /*a510*/  IMAD.MOV.U32 R12, RZ, RZ, R11 ;  /* 0x000000ffff0c7224 */ /* 0x000fc800078e000b */
[----:B------:R-:W-:-:S08]  /*a520*/  IMAD.WIDE.U32.X R8, R17, R31, R12, P1 ;  /* 0x0000001f11087225 */ /* 0x000fd000008e040c */
.L_x_254:
[----:B-1----:R-:W-:Y:S01]  /*a530*/  SHF.R.U64 R5, R8, R26, R9 ;  /* 0x0000001a08057219 */ /* 0x002fe20000001209 */
[----:B0-----:R-:W-:Y:S01]  /*a540*/  VIADD R12, R23, 0xffffffff ;  /* 0xffffffff170c7836 */ /* 0x001fe20000000000 */
[----:B------:R-:W-:Y:S01]  /*a550*/  LOP3.LUT R10, R18, R29, RZ, 0xc0, !PT ;  /* 0x0000001d120a7212 */ /* 0x000fe200078ec0ff */
[----:B------:R-:W-:Y:S02]  /*a560*/  IMAD.MOV R22, RZ, RZ, -R22 ;  /* 0x000000ffff167224 */ /* 0x000fe400078e0a16 */
[----:B------:R-:W-:Y:S01]  /*a570*/  IMAD.MOV R8, RZ, RZ, -R5 ;  /* 0x000000ffff087224 */ /* 0x000fe200078e0a05 */
[----:B------:R-:W-:Y:S01]  /*a580*/  LOP3.LUT R12, R19, R12, RZ, 0xc0, !PT ;  /* 0x0000000c130c7212 */ /* 0x000fe200078ec0ff */
[----:B------:R-:W-:Y:S02]  /*a590*/  IMAD R10, R28, R5, R10 ;  /* 0x000000051c0a7224 */ /* 0x000fe400078e020a */
[----:B--2---:R-:W-:Y:S02]  /*a5a0*/  @P4 IMAD R25, R24, R22, R27 ;  /* 0x0000001618194224 */ /* 0x004fe400078e021b */
[----:B---3--:R-:W-:-:S02]  /*a5b0*/  IMAD R5, R8, R32, R21 ;  /* 0x0000002008057224 */ /* 0x008fc400078e0215 */
[----:B------:R-:W-:Y:S02]  /*a5c0*/  IMAD R10, R10, R33, R25 ;  /* 0x000000210a0a7224 */ /* 0x000fe400078e0219 */
[----:B------:R-:W-:Y:S02]  /*a5d0*/  IMAD R5, R5, R23, R12 ;  /* 0x0000001705057224 */ /* 0x000fe400078e020c */
[----:B------:R-:W-:-:S03]  /*a5e0*/  IMAD.MOV.U32 R9, RZ, RZ, 0x1 ;  /* 0x00000001ff097424 */ /* 0x000fc600078e00ff */
[----:B------:R-:W-:Y:S02]  /*a5f0*/  SEL R8, R5, R10, !P4 ;  /* 0x0000000a05087207 */ /* 0x000fe40006000000 */
[----:B------:R-:W-:Y:S01]  /*a600*/  SEL R10, R10, R5, !P4 ;  /* 0x000000050a0a7207 */ /* 0x000fe20006000000 */
[----:B------:R-:W-:-:S07]  /*a610*/  IMAD.MOV.U32 R5, RZ, RZ, R20 ;  /* 0x000000ffff057224 */ /* 0x000fce00078e0014 */
.L_x_252:
[----:B------:R-:W-:Y:S01]  /*a620*/  LOP3.LUT P1, RZ, R9, 0xff, RZ, 0xc0, !PT ;  /* 0x000000ff09ff7812 */ /* 0x000fe2000782c0ff */
[----:B------:R-:W-:-:S12]  /*a630*/  IMAD.MOV.U32 R9, RZ, RZ, R10 ;  /* 0x000000ffff097224 */ /* 0x000fd800078e000a */
[----:B------:R-:W-:Y:S05]  /*a640*/  @P1 BRA `(.L_x_255) ;  /* 0xffffff6800dc1947 */ /* 0x000fea000383ffff */
[----:B------:R-:W-:Y:S05]  /*a650*/  EXIT ;  /* 0x000000000000794d */ /* 0x000fea0003800000 */
.L_x_7:
[----:B0-----:R-:W-:Y:S01]  /*a660*/  ULDC.64 UR4, c[0x0][0x750] ;  /* 0x0001d40000047ab9 */ /* 0x001fe20000000a00 */
        /* <DEDUP_REMOVED lines=25> */
.L_x_257:
[----:B------:R-:W0:Y:S01]  /*a800*/  LDC.64 R26, c[0x0][0x740] ;  /* 0x0001d000ff1a7b82 */ /* 0x000e220000000a00 */
[-CC-:B------:R-:W-:Y:S02]  /*a810*/  SHF.R.U64 R19, R14, R20.reuse, R15.reuse ;  /* 0x000000140e137219 */ /* 0x180fe4000000120f */
[----:B------:R-:W-:Y:S02]  /*a820*/  SHF.R.U32.HI R6, RZ, R20, R15 ;  /* 0x00000014ff067219 */ /* 0x000fe4000001160f */
[----:B------:R-:W-:-:S03]  /*a830*/  IADD3 R9, P0, RZ, -R19, RZ ;  /* 0x80000013ff097210 */ /* 0x000fc60007f1e0ff */
[----:B------:R-:W1:Y:S02]  /*a840*/  LDC R14, c[0x0][0x718] ;  /* 0x0001c600ff0e7b82 */ /* 0x000e640000000800 */
[----:B------:R-:W-:-:S04]  /*a850*/  IMAD.X R7, RZ, RZ, ~R6, P0 ;  /* 0x000000ffff077224 */ /* 0x000fc800000e0e06 */
[-C--:B------:R-:W-:Y:S02]  /*a860*/  IMAD R8, R7, R22.reuse, RZ ;  /* 0x0000001607087224 */ /* 0x080fe400078e02ff */
[----:B------:R-:W2:Y:S01]  /*a870*/  LDC R20, c[0x0][0x708] ;  /* 0x0001c200ff147b82 */ /* 0x000ea20000000800 */
[----:B------:R-:W-:-:S04]  /*a880*/  IMAD.WIDE.U32 R6, R9, R22, R2 ;  /* 0x0000001609067225 */ /* 0x000fc800078e0002 */
[----:B------:R-:W-:Y:S02]  /*a890*/  IMAD R9, R9, R23, R8 ;  /* 0x0000001709097224 */ /* 0x000fe400078e0208 */
[----:B------:R-:W-:Y:S01]  /*a8a0*/  IMAD.MOV.U32 R8, RZ, RZ, -0x1 ;  /* 0xffffffffff087424 */ /* 0x000fe200078e00ff */
[----:B------:R-:W3:Y:S01]  /*a8b0*/  LDC R25, c[0x0][0x758] ;  /* 0x0001d600ff197b82 */ /* 0x000ee20000000800 */
[----:B------:R-:W-:Y:S01]  /*a8c0*/  IMAD.IADD R7, R7, 0x1, R9 ;  /* 0x0000000107077824 */ /* 0x000fe200078e0209 */
[----:B0-----:R-:W-:-:S04]  /*a8d0*/  ISETP.NE.U32.AND P0, PT, R26, RZ, PT ;  /* 0x000000ff1a00720c */ /* 0x001fc80003f05070 */
[----:B------:R-:W-:Y:S02]  /*a8e0*/  ISETP.NE.AND.EX P0, PT, R27, RZ, PT, P0 ;  /* 0x000000ff1b00720c */ /* 0x000fe40003f05300 */
[----:B------:R-:W0:Y:S01]  /*a8f0*/  LDC R22, c[0x0][0x700] ;  /* 0x0001c000ff167b82 */ /* 0x000e220000000800 */
[-CC-:B-1----:R-:W-:Y:S02]  /*a900*/  SHF.R.U64 R16, R6, R14.reuse, R7.reuse ;  /* 0x0000000e06107219 */ /* 0x182fe40000001207 */
[----:B------:R-:W-:-:S05]  /*a910*/  SHF.R.U32.HI R7, RZ, R14, R7 ;  /* 0x0000000eff077219 */ /* 0x000fca0000011607 */
[----:B------:R-:W1:Y:S01]  /*a920*/  LDC R24, c[0x0][0x748] ;  /* 0x0001d200ff187b82 */ /* 0x000e620000000800 */
[-CC-:B--2---:R-:W-:Y:S02]  /*a930*/  SHF.R.U64 R21, R16, R20.reuse, R7.reuse ;  /* 0x0000001410157219 */ /* 0x184fe40000001207 */
[----:B------:R-:W-:Y:S01]  /*a940*/  SHF.R.U32.HI R6, RZ, R20, R7 ;  /* 0x00000014ff067219 */ /* 0x000fe20000011607 */
[----:B------:R-:W-:-:S04]  /*a950*/  IMAD.MOV.U32 R20, RZ, RZ, 0x1 ;  /* 0x00000001ff147424 */ /* 0x000fc800078e00ff */
        /* <DEDUP_REMOVED lines=18> */
.L_x_258:
[----:B-1----:R-:W-:Y:S01]  /*aa80*/  SHF.R.U64 R7, R6, R24, R7 ;  /* 0x0000001806077219 */ /* 0x002fe20000001207 */
[----:B0-----:R-:W-:Y:S01]  /*aa90*/  VIADD R9, R22, 0xffffffff ;  /* 0xffffffff16097836 */ /* 0x001fe20000000000 */
[----:B------:R-:W-:Y:S01]  /*aaa0*/  SHF.L.U32 R20, R20, R25, RZ ;  /* 0x0000001914147219 */ /* 0x000fe200000006ff */
[----:B------:R-:W-:Y:S01]  /*aab0*/  @P4 IMAD R12, R13, R18, R10 ;  /* 0x000000120d0c4224 */ /* 0x000fe200078e020a */
[----:B------:R-:W-:Y:S01]  /*aac0*/  LOP3.LUT R6, R21, R30, RZ, 0xc0, !PT ;  /* 0x0000001e15067212 */ /* 0x000fe200078ec0ff */
[----:B------:R-:W-:Y:S01]  /*aad0*/  IMAD.MOV R8, RZ, RZ, -R7 ;  /* 0x000000ffff087224 */ /* 0x000fe200078e0a07 */
[----:B------:R-:W-:Y:S01]  /*aae0*/  LOP3.LUT R9, R16, R9, RZ, 0xc0, !PT ;  /* 0x0000000910097212 */ /* 0x000fe200078ec0ff */
[----:B------:R-:W-:Y:S02]  /*aaf0*/  IMAD.MOV.U32 R16, RZ, RZ, R19 ;  /* 0x000000ffff107224 */ /* 0x000fe400078e0013 */
[----:B------:R-:W-:Y:S02]  /*ab00*/  IMAD R7, R20, R7, R6 ;  /* 0x0000000714077224 */ /* 0x000fe400078e0206 */
[----:B--2---:R-:W-:-:S02]  /*ab10*/  IMAD R6, R8, R28, R23 ;  /* 0x0000001c08067224 */ /* 0x004fc400078e0217 */
[----:B------:R-:W-:Y:S02]  /*ab20*/  IMAD.MOV.U32 R8, RZ, RZ, 0x1 ;  /* 0x00000001ff087424 */ /* 0x000fe400078e00ff */
[----:B---3--:R-:W-:Y:S02]  /*ab30*/  IMAD R7, R7, R29, R12 ;  /* 0x0000001d07077224 */ /* 0x008fe400078e020c */
[----:B------:R-:W-:Y:S01]  /*ab40*/  IMAD R10, R6, R22, R9 ;  /* 0x00000016060a7224 */ /* 0x000fe200078e0209 */
[----:B------:R-:W-:-:S04]  /*ab50*/  PRMT R6, R8, 0x7610, R6 ;  /* 0x0000761008067816 */ /* 0x000fc80000000006 */
[----:B------:R-:W-:Y:S02]  /*ab60*/  SEL R8, R10, R7, !P4 ;  /* 0x000000070a087207 */ /* 0x000fe40006000000 */
[----:B------:R-:W-:-:S07]  /*ab70*/  SEL R7, R7, R10, !P4 ;  /* 0x0000000a07077207 */ /* 0x000fce0006000000 */
.L_x_256:
[----:B------:R-:W-:-:S08]  /*ab80*/  NOP ;  /* 0x0000000000007918 */ /* 0x000fd00000000000 */
[----:B------:R-:W0:-:S00]  /*ab90*/  USETMAXREG.DEALLOC.CTAPOOL 0x28 ;  /* 0x00000028000079c8 */ /* 0x000e0000080e0500 */
[----:B0-----:R-:W-:-:S13]  /*aba0*/  ISETP.NE.AND P0, PT, R5, RZ, PT ;  /* 0x000000ff0500720c */ /* 0x001fda0003f05270 */
[----:B------:R-:W-:Y:S05]  /*abb0*/  @P0 EXIT ;  /* 0x000000000000094d */ /* 0x000fea0003800000 */
[----:B------:R-:W-:Y:S01]  /*abc0*/  LOP3.LUT P0, RZ, R6, 0xff, RZ, 0xc0, !PT ;  /* 0x000000ff06ff7812 */ /* 0x000fe2000780c0ff */
[----:B------:R-:W-:Y:S02]  /*abd0*/  IMAD.MOV.U32 R11, RZ, RZ, 0x1 ;  /* 0x00000001ff0b7424 */ /* 0x000fe400078e00ff */
[----:B------:R-:W-:-:S10]  /*abe0*/  IMAD.MOV.U32 R15, RZ, RZ, RZ ;  /* 0x000000ffff0f7224 */ /* 0x000fd400078e00ff */
[----:B------:R-:W-:Y:S05]  /*abf0*/  @!P0 BRA `(.L_x_259) ;  /* 0x0000000c007c8947 */ /* 0x000fea0003800000 */
[----:B------:R-:W0:Y:S01]  /*ac00*/  LDC R5, c[0x0][0x28c] ;  /* 0x0000a300ff057b82 */ /* 0x000e220000000800 */
[----:B------:R-:W-:Y:S01]  /*ac10*/  ULDC UR7, c[0x0][0x758] ;  /* 0x0001d60000077ab9 */ /* 0x000fe20000000800 */
[----:B------:R-:W-:Y:S01]  /*ac20*/  UMOV UR5, 0xffffffff ;  /* 0xffffffff00057882 */ /* 0x000fe20000000000 */
[----:B------:R-:W-:Y:S01]  /*ac30*/  ULDC UR4, c[0x0][0xc] ;  /* 0x0000030000047ab9 */ /* 0x000fe20000000800 */
[----:B------:R-:W-:Y:S01]  /*ac40*/  USHF.L.U32 UR22, UR5, UR7, URZ ;  /* 0x0000000705167299 */ /* 0x000fe2000800063f */
[----:B------:R-:W-:Y:S01]  /*ac50*/  BSSY B0, `(.L_x_259) ;  /* 0x00000d9000007945 */ /* 0x000fe20003800000 */
[----:B------:R-:W-:Y:S01]  /*ac60*/  UMOV UR8, 0x1 ;  /* 0x0000000100087882 */ /* 0x000fe20000000000 */
[----:B------:R-:W-:Y:S01]  /*ac70*/  ULDC UR5, c[0x0][0x10] ;  /* 0x0000040000057ab9 */ /* 0x000fe20000000800 */
[----:B------:R-:W1:Y:S01]  /*ac80*/  S2UR UR21, SR_CgaCtaId ;  /* 0x00000000001579c3 */ /* 0x000e620000008800 */
[----:B------:R-:W-:Y:S01]  /*ac90*/  UIMAD.WIDE.U32 UR4, UR4, UR5, URZ ;  /* 0x00000005040472a5 */ /* 0x000fe2000f8e003f */
[----:B------:R-:W-:Y:S01]  /*aca0*/  IMAD.MOV.U32 R13, RZ, RZ, 0x1 ;  /* 0x00000001ff0d7424 */ /* 0x000fe200078e00ff */
[----:B------:R-:W-:Y:S01]  /*acb0*/  USHF.L.U32 UR7, UR8, UR7, URZ ;  /* 0x0000000708077299 */ /* 0x000fe2000800063f */
[----:B------:R-:W-:Y:S01]  /*acc0*/  LOP3.LUT R14, R4, 0x2, RZ, 0xfc, !PT ;  /* 0x00000002040e7812 */ /* 0x000fe200078efcff */
[----:B------:R-:W-:Y:S01]  /*acd0*/  IMAD.MOV.U32 R11, RZ, RZ, 0x1 ;  /* 0x00000001ff0b7424 */ /* 0x000fe200078e00ff */
[----:B------:R-:W-:Y:S01]  /*ace0*/  ULDC UR8, c[0x0][0x14] ;  /* 0x0000050000087ab9 */ /* 0x000fe20000000800 */
[----:B------:R-:W-:Y:S01]  /*acf0*/  IMAD.MOV.U32 R15, RZ, RZ, RZ ;  /* 0x000000ffff0f7224 */ /* 0x000fe200078e00ff */
[----:B------:R-:W-:-:S02]  /*ad00*/  UIMAD.WIDE.U32 UR34, UR4, UR8, URZ ;  /* 0x00000008042272a5 */ /* 0x000fc4000f8e003f */
[----:B------:R-:W-:Y:S01]  /*ad10*/  UIMAD UR23, UR5, UR8, URZ ;  /* 0x00000008051772a4 */ /* 0x000fe2000f8e023f */
[----:B------:R-:W-:Y:S01]  /*ad20*/  ULDC UR6, c[0x0][0x700] ;  /* 0x0001c00000067ab9 */ /* 0x000fe20000000800 */
[----:B------:R-:W-:Y:S02]  /*ad30*/  ULOP3.LUT UR22, URZ, UR22, URZ, 0x33, !UPT ;  /* 0x000000163f167292 */ /* 0x000fe4000f8e333f */
[----:B------:R-:W-:Y:S01]  /*ad40*/  UIADD3 UR6, UR6, -0x1, URZ ;  /* 0xffffffff06067890 */ /* 0x000fe2000fffe03f */
[----:B0-----:R-:W-:Y:S01]  /*ad50*/  VIADD R5, R5, 0x7f ;  /* 0x0000007f05057836 */ /* 0x001fe20000000000 */
[----:B------:R-:W-:Y:S01]  /*ad60*/  UIADD3 UR23, UR35, UR23, URZ ;  /* 0x0000001723177290 */ /* 0x000fe2000fffe03f */
[----:B------:R-:W-:-:S03]  /*ad70*/  ULDC.64 UR36, c[0x0][0x198] ;  /* 0x0000660000247ab9 */ /* 0x000fc60000000a00 */
[----:B------:R-:W-:Y:S01]  /*ad80*/  SHF.R.S32.HI R6, RZ, 0x1f, R5 ;  /* 0x0000001fff067819 */ /* 0x000fe20000011405 */
[----:B-1----:R-:W-:-:S03]  /*ad90*/  USHF.L.U32 UR14, UR21, 0x7, URZ ;  /* 0x00000007150e7899 */ /* 0x002fc6000800063f */
[----:B------:R-:W-:Y:S01]  /*ada0*/  LEA.HI R6, R6, R5, RZ, 0x7 ;  /* 0x0000000506067211 */ /* 0x000fe200078f38ff */
[----:B------:R-:W-:Y:S02]  /*adb0*/  USHF.L.U32 UR40, UR21, 0xd, URZ ;  /* 0x0000000d15287899 */ /* 0x000fe4000800063f */
[----:B------:R-:W-:Y:S01]  /*adc0*/  USHF.L.U32 UR15, UR21, 0x1, URZ ;  /* 0x00000001150f7899 */ /* 0x000fe2000800063f */
[----:B------:R-:W-:Y:S01]  /*add0*/  SHF.R.S32.HI R10, RZ, 0x7, R6 ;  /* 0x00000007ff0a7819 */ /* 0x000fe20000011406 */
[----:B------:R-:W-:Y:S02]  /*ade0*/  USHF.L.U32 UR21, UR21, 0xb, URZ ;  /* 0x0000000b15157899 */ /* 0x000fe4000800063f */
[----:B------:R-:W-:Y:S02]  /*adf0*/  ULOP3.LUT UR14, UR14, 0x80, URZ, 0xc0, !UPT ;  /* 0x000000800e0e7892 */ /* 0x000fe4000f8ec03f */
[----:B------:R-:W-:Y:S01]  /*ae00*/  VIADD R5, R10, 0x1 ;  /* 0x000000010a057836 */ /* 0x000fe20000000000 */
[----:B------:R-:W-:-:S02]  /*ae10*/  ULOP3.LUT UR15, UR15, 0x2, URZ, 0xc0, !UPT ;  /* 0x000000020f0f7892 */ /* 0x000fc4000f8ec03f */
[----:B------:R-:W-:-:S12]  /*ae20*/  ULOP3.LUT UR21, UR21, 0x800, URZ, 0xc0, !UPT ;  /* 0x0000080015157892 */ /* 0x000fd8000f8ec03f */
.L_x_270:
[----:B------:R-:W-:-:S03]  /*ae30*/  UMOV UR4, 0xffffffff ;  /* 0xffffffff00047882 */ /* 0x000fc60000000000 */
[----:B------:R-:W-:Y:S05]  /*ae40*/  BRA.DIV UR4, `(.L_x_260) ;  /* 0x0000001204087947 */ /* 0x000fea000b800000 */
[----:B------:R-:W-:-:S13]  /*ae50*/  ELECT P0, URZ, PT ;  /* 0x00000000003f782f */ /* 0x000fda0003800000 */
.L_x_283:
[----:B------:R-:W0:Y:S01]  /*ae60*/  LDC R6, c[0x0][0x28c] ;  /* 0x0000a300ff067b82 */ /* 0x000e220000000800 */
[----:B------:R-:W-:Y:S01]  /*ae70*/  BSSY B1, `(.L_x_261) ;  /* 0x0000046000017945 */ /* 0x000fe20003800000 */
[----:B0-----:R-:W-:-:S13]  /*ae80*/  ISETP.LT.OR P0, PT, R6, 0x1, !P0 ;  /* 0x000000010600780c */ /* 0x001fda0004701670 */
[----:B------:R-:W-:Y:S05]  /*ae90*/  @P0 BRA `(.L_x_262) ;  /* 0x00000004000c0947 */ /* 0x000fea0003800000 */
[----:B------:R-:W-:Y:S01]  /*aea0*/  IMAD.SHL.U32 R18, R8, 0x80, RZ ;  /* 0x0000008008127824 */ /* 0x000fe200078e00ff */
[C---:B------:R-:W-:Y:S01]  /*aeb0*/  LEA R24, R7.reuse, UR15, 0x2 ;  /* 0x0000000f07187c11 */ /* 0x040fe2000f8e10ff */
[----:B------:R-:W-:Y:S01]  /*aec0*/  IMAD.MOV.U32 R21, RZ, RZ, RZ ;  /* 0x000000ffff157224 */ /* 0x000fe200078e00ff */
[----:B------:R-:W-:Y:S02]  /*aed0*/  LEA R17, R7, UR14, 0x8 ;  /* 0x0000000e07117c11 */ /* 0x000fe4000f8e40ff */
[----:B------:R-:W-:Y:S01]  /*aee0*/  CS2R R22, SRZ ;  /* 0x0000000000167805 */ /* 0x000fe2000001ff00 */
[----:B------:R-:W-:Y:S02]  /*aef0*/  IMAD.MOV.U32 R6, RZ, RZ, R5 ;  /* 0x000000ffff067224 */ /* 0x000fe400078e0005 */
[----:B------:R-:W-:Y:S02]  /*af00*/  IMAD.MOV.U32 R7, RZ, RZ, R11 ;  /* 0x000000ffff077224 */ /* 0x000fe400078e000b */
[----:B------:R-:W-:-:S07]  /*af10*/  IMAD.MOV.U32 R8, RZ, RZ, R15 ;  /* 0x000000ffff087224 */ /* 0x000fce00078e000f */
.L_x_265:
[----:B------:R-:W0:Y:S01]  /*af20*/  S2R R12, SR_CgaCtaId ;  /* 0x00000000000c7919 */ /* 0x000e220000008800 */
[----:B------:R-:W-:Y:S02]  /*af30*/  MOV R9, 0x400 ;  /* 0x0000040000097802 */ /* 0x000fe40000000f00 */
[----:B------:R-:W-:Y:S02]  /*af40*/  LOP3.LUT P1, RZ, R0, 0x7f, RZ, 0xc0, !PT ;  /* 0x0000007f00ff7812 */ /* 0x000fe4000782c0ff */
[----:B0-----:R-:W-:Y:S02]  /*af50*/  LEA R19, R12, R9, 0x18 ;  /* 0x000000090c137211 */ /* 0x001fe400078ec0ff */
[----:B------:R-:W-:-:S09]  /*af60*/  SHF.L.U32 R9, R7, 0x1f, RZ ;  /* 0x0000001f07097819 */ /* 0x000fd200000006ff */
[----:B------:R-:W0:Y:S01]  /*af70*/  @!P1 LDC R12, c[0x0][0x640] ;  /* 0x00019000ff0c9b82 */ /* 0x000e220000000800 */
[----:B------:R-:W-:-:S04]  /*af80*/  LEA R20, R8, R19, 0x3 ;  /* 0x0000001308147211 */ /* 0x000fc800078e18ff */
[----:B------:R-:W1:Y:S02]  /*af90*/  SYNCS.PHASECHK.TRANS64.TRYWAIT P0, [R20+URZ+0x30], R9 ;  /* 0x00003009140075a7 */ /* 0x000e64000800017f */
[----:B-1----:R-:W-:Y:S05]  /*afa0*/  @!P0 BRA `(.L_x_263) ;  /* 0x0000000c00d08947 */ /* 0x002fea0003800000 */
.L_x_284:
[----:B-1----:R-:W-:Y:S01]  /*afb0*/  PRMT R9, R14, 0x9910, RZ ;  /* 0x000099100e097816 */ /* 0x002fe200000000ff */
[----:B0-----:R0:W-:Y:S03]  /*afc0*/  @!P1 SYNCS.ARRIVE.TRANS64 RZ, [R20+URZ], R12 ;  /* 0x0000000c14ff99a7 */ /* 0x0011e6000800003f */
[----:B------:R-:W-:-:S13]  /*afd0*/  ISETP.NE.AND P0, PT, R9, 0x2, PT ;  /* 0x000000020900780c */ /* 0x000fda0003f05270 */
[----:B0-----:R-:W-:Y:S05]  /*afe0*/  @P0 BRA `(.L_x_264) ;  /* 0x0000000000040947 */ /* 0x001fea0003800000 */
[----:B------:R-:W-:Y:S01]  /*aff0*/  BPT.TRAP 0x1 ;  /* 0x000000040000795c */ /* 0x000fe20000300000 */
.L_x_264:
[----:B------:R-:W-:Y:S01]  /*b000*/  R2UR UR16, R8 ;  /* 0x00000000081072ca */ /* 0x000fe200000e0000 */
[----:B------:R-:W-:Y:S01]  /*b010*/  VIADD R6, R6, 0xffffffff ;  /* 0xffffffff06067836 */ /* 0x000fe20000000000 */
[----:B------:R-:W-:Y:S01]  /*b020*/  R2UR UR8, R8 ;  /* 0x00000000080872ca */ /* 0x000fe200000e0000 */
[----:B------:R-:W-:Y:S01]  /*b030*/  UIADD3 UR30, UP0, UR36, 0xf0, URZ ;  /* 0x000000f0241e7890 */ /* 0x000fe2000ff1e03f */
[----:B------:R-:W-:Y:S01]  /*b040*/  R2UR UR13, R19 ;  /* 0x00000000130d72ca */ /* 0x000fe200000e0000 */
[----:B------:R-:W-:Y:S01]  /*b050*/  UIADD3 UR32, UP1, UR36, 0x1f0, URZ ;  /* 0x000001f024207890 */ /* 0x000fe2000ff3e03f */
[----:B------:R-:W-:Y:S01]  /*b060*/  R2UR UR25, R20 ;  /* 0x00000000141972ca */ /* 0x000fe200000e0000 */
[----:B------:R-:W-:Y:S01]  /*b070*/  UIADD3 UR38, UP2, UR36, 0x2f0, URZ ;  /* 0x000002f024267890 */ /* 0x000fe2000ff5e03f */
[----:B------:R-:W-:Y:S01]  /*b080*/  R2UR UR28, R16 ;  /* 0x00000000101c72ca */ /* 0x000fe200000e0000 */
[----:B------:R-:W-:Y:S01]  /*b090*/  UIADD3.X UR31, URZ, UR37, URZ, UP0, !UPT ;  /* 0x000000253f1f7290 */ /* 0x000fe200087fe43f */
[----:B------:R-:W-:Y:S01]  /*b0a0*/  R2UR UR26, R22 ;  /* 0x00000000161a72ca */ /* 0x000fe200000e0000 */
[----:B------:R-:W-:Y:S01]  /*b0b0*/  UIADD3.X UR33, URZ, UR37, URZ, UP1, !UPT ;  /* 0x000000253f217290 */ /* 0x000fe20008ffe43f */
[----:B------:R-:W-:Y:S01]  /*b0c0*/  R2UR UR27, R17 ;  /* 0x00000000111b72ca */ /* 0x000fe200000e0000 */
[----:B------:R-:W-:Y:S01]  /*b0d0*/  USHF.L.U32 UR16, UR16, 0xe, URZ ;  /* 0x0000000e10107899 */ /* 0x000fe2000800063f */
[----:B------:R-:W-:Y:S01]  /*b0e0*/  R2UR UR11, R24 ;  /* 0x00000000180b72ca */ /* 0x000fe200000e0000 */
[----:B------:R-:W-:Y:S01]  /*b0f0*/  ULEA UR8, UR8, UR21, 0xc ;  /* 0x0000001508087291 */ /* 0x000fe2000f8e603f */
[----:B------:R-:W-:Y:S01]  /*b100*/  R2UR UR12, R23 ;  /* 0x00000000170c72ca */ /* 0x000fe200000e0000 */
[----:B------:R-:W-:Y:S01]  /*b110*/  ULOP3.LUT UR24, UR16, 0x2000, UR40, 0xf8, !UPT ;  /* 0x0000200010187892 */ /* 0x000fe2000f8ef828 */
[----:B------:R-:W-:Y:S01]  /*b120*/  R2UR UR18, R21 ;  /* 0x00000000151272ca */ /* 0x000fe200000e0000 */
[----:B------:R-:W-:Y:S01]  /*b130*/  UIADD3 UR8, UR13, 0x30180, UR8 ;  /* 0x000301800d087890 */ /* 0x000fe2000fffe008 */
[----:B------:R-:W-:Y:S01]  /*b140*/  R2UR UR19, R18 ;  /* 0x00000000121372ca */ /* 0x000fe200000e0000 */
[----:B------:R-:W-:Y:S01]  /*b150*/  UIADD3 UR24, UR13, 0x180, UR24 ;  /* 0x000001800d187890 */ /* 0x000fe2000fffe018 */
[----:B------:R-:W-:Y:S01]  /*b160*/  ISETP.GT.AND P1, PT, R6, 0x1, PT ;  /* 0x000000010600780c */ /* 0x000fe20003f24270 */
[----:B------:R-:W-:Y:S01]  /*b170*/  VIADD R8, R8, 0x1 ;  /* 0x0000000108087836 */ /* 0x000fe20000000000 */
[----:B------:R-:W-:Y:S01]  /*b180*/  UIADD3.X UR39, URZ, UR37, URZ, UP2, !UPT ;  /* 0x000000253f277290 */ /* 0x000fe200097fe43f */
[----:B------:R-:W-:Y:S01]  /*b190*/  VIADD R23, R23, 0x1 ;  /* 0x0000000117177836 */ /* 0x000fe20000000000 */
[----:B------:R-:W-:Y:S01]  /*b1a0*/  UIADD3 UR16, UR13, 0x18180, UR16 ;  /* 0x000181800d107890 */ /* 0x000fe2000fffe010 */
[----:B------:R-:W-:Y:S01]  /*b1b0*/  VIADD R22, R22, 0x40 ;  /* 0x0000004016167836 */ /* 0x000fe20000000000 */
[C---:B------:R-:W-:Y:S01]  /*b1c0*/  ISETP.NE.AND P0, PT, R8.reuse, 0x6, PT ;  /* 0x000000060800780c */ /* 0x040fe20003f05270 */
[----:B------:R-:W-:Y:S01]  /*b1d0*/  UMOV UR29, 0x30000 ;  /* 0x00030000001d7882 */ /* 0x000fe20000000000 */
[----:B------:R-:W-:Y:S01]  /*b1e0*/  UMOV UR4, 0x0 ;  /* 0x0000000000047882 */ /* 0x000fe20000000000 */
[----:B------:R-:W-:Y:S01]  /*b1f0*/  UMOV UR5, 0x10000000 ;  /* 0x1000000000057882 */ /* 0x000fe20000000000 */
[----:B------:R-:W-:Y:S01]  /*b200*/  UMOV UR10, URZ ;  /* 0x0000003f000a7c82 */ /* 0x000fe20008000000 */
[----:B------:R-:W-:Y:S01]  /*b210*/  UMOV UR9, UR25 ;  /* 0x0000001900097c82 */ /* 0x000fe20008000000 */
[----:B------:R-:W-:Y:S01]  /*b220*/  UMOV UR13, UR28 ;  /* 0x0000001c000d7c82 */ /* 0x000fe20008000000 */
[----:B------:R0:W-:Y:S01]  /*b230*/  UTMALDG.3D.MULTICAST [UR24], [UR30], UR29, desc[UR4] ;  /* 0x000004181e0073b4 */ /* 0x0001e2000801181d */
[----:B------:R-:W-:Y:S01]  /*b240*/  UMOV UR17, UR25 ;  /* 0x0000001900117c82 */ /* 0x000fe20008000000 */
[----:B------:R-:W-:Y:S01]  /*b250*/  UMOV UR20, UR28 ;  /* 0x0000001c00147c82 */ /* 0x000fe20008000000 */
[----:B------:R-:W-:Y:S01]  /*b260*/  SEL R12, RZ, 0x1, P0 ;  /* 0x00000001ff0c7807 */ /* 0x000fe20000000000 */
[----:B------:R-:W-:Y:S01]  /*b270*/  VIADD R21, R21, 0x80 ;  /* 0x0000008015157836 */ /* 0x000fe20000000000 */
[----:B------:R-:W-:-:S02]  /*b280*/  SEL R8, R8, RZ, P0 ;  /* 0x000000ff08087207 */ /* 0x000fc40000000000 */
[----:B------:R-:W-:Y:S01]  /*b290*/  LOP3.LUT R7, R7, R12, RZ, 0x3c, !PT ;  /* 0x0000000c07077212 */ /* 0x000fe200078e3cff */
[----:B------:R0:W-:Y:S01]  /*b2a0*/  UTMALDG.4D.MULTICAST [UR8], [UR32], UR29, desc[UR4] ;  /* 0x00000408200073b4 */ /* 0x0001e2000801981d */
[----:B------:R0:W-:Y:S02]  /*b2b0*/  UTMALDG.3D [UR16], [UR38], desc[UR4] ;  /* 0x00000410260075b4 */ /* 0x0001e40008011000 */
[----:B0-----:R-:W-:Y:S05]  /*b2c0*/  @P1 BRA `(.L_x_265) ;  /* 0xfffffffc00141947 */ /* 0x001fea000383ffff */
.L_x_262:
[----:B------:R-:W-:Y:S05]  /*b2d0*/  BSYNC B1 ;  /* 0x0000000000017941 */ /* 0x000fea0003800000 */
.L_x_261:
[----:B------:R-:W-:Y:S01]  /*b2e0*/  LOP3.LUT P1, RZ, R13, 0xff, RZ, 0xc0, !PT ;  /* 0x000000ff0dff7812 */ /* 0x000fe2000782c0ff */
[C---:B------:R-:W-:Y:S01]  /*b2f0*/  IMAD.IADD R15, R10.reuse, 0x1, R15 ;  /* 0x000000010a0f7824 */ /* 0x040fe200078e020f */
[----:B------:R-:W-:Y:S01]  /*b300*/  ULDC.64 UR4, c[0x0][0x750] ;  /* 0x0001d40000047ab9 */ /* 0x000fe20000000a00 */
[C---:B------:R-:W-:Y:S01]  /*b310*/  ISETP.GE.U32.AND P2, PT, R10.reuse, 0x6, PT ;  /* 0x000000060a00780c */ /* 0x040fe20003f46070 */
[----:B------:R-:W-:Y:S01]  /*b320*/  BSSY B1, `(.L_x_266) ;  /* 0x0000069000017945 */ /* 0x000fe20003800000 */
[----:B------:R-:W-:Y:S01]  /*b330*/  IMAD.MOV.U32 R16, RZ, RZ, -0x1 ;  /* 0xffffffffff107424 */ /* 0x000fe200078e00ff */
[----:B------:R-:W-:Y:S02]  /*b340*/  ISETP.GT.U32.AND P0, PT, R15, 0x5, PT ;  /* 0x000000050f00780c */ /* 0x000fe40003f04070 */
[----:B------:R-:W-:Y:S02]  /*b350*/  PRMT R13, RZ, 0x7610, R13 ;  /* 0x00007610ff0d7816 */ /* 0x000fe4000000000d */
[----:B------:R-:W-:-:S03]  /*b360*/  ISETP.LT.U32.AND P0, PT, R10, 0x6, P0 ;  /* 0x000000060a00780c */ /* 0x000fc60000701070 */
[----:B------:R-:W0:Y:S01]  /*b370*/  @P1 S2R R7, SR_CgaCtaId ;  /* 0x0000000000071919 */ /* 0x000e220000008800 */
[----:B------:R-:W-:-:S04]  /*b380*/  @P1 MOV R6, 0x400 ;  /* 0x0000040000061802 */ /* 0x000fc80000000f00 */
[----:B0-----:R-:W-:Y:S01]  /*b390*/  @P1 LEA R8, R7, R6, 0x18 ;  /* 0x0000000607081211 */ /* 0x001fe200078ec0ff */
[----:B------:R-:W-:Y:S01]  /*b3a0*/  IMAD.WIDE.U32 R6, R15, -0x55555555, RZ ;  /* 0xaaaaaaab0f067825 */ /* 0x000fe200078e00ff */
[----:B------:R-:W-:Y:S02]  /*b3b0*/  SEL R6, RZ, 0x1, !P0 ;  /* 0x00000001ff067807 */ /* 0x000fe40004000000 */
[----:B------:R0:W-:Y:S01]  /*b3c0*/  @P1 SYNCS.ARRIVE.TRANS64.A1T0 RZ, [R8+URZ+0x78], RZ ;  /* 0x000078ff08ff19a7 */ /* 0x0001e2000810003f */
[----:B------:R-:W-:Y:S02]  /*b3d0*/  IADD3 R2, P1, R2, UR34, RZ ;  /* 0x0000002202027c10 */ /* 0x000fe4000ff3e0ff */
[----:B------:R-:W-:Y:S02]  /*b3e0*/  LOP3.LUT R11, R11, R6, RZ, 0x3c, !PT ;  /* 0x000000060b0b7212 */ /* 0x000fe400078e3cff */
[----:B------:R-:W-:Y:S02]  /*b3f0*/  IADD3.X R3, R3, UR23, RZ, P1, !PT ;  /* 0x0000001703037c10 */ /* 0x000fe40008ffe4ff */
[----:B------:R-:W-:-:S02]  /*b400*/  ISETP.GE.U32.AND P0, PT, R2, UR4, PT ;  /* 0x0000000402007c0c */ /* 0x000fc4000bf06070 */
[----:B0-----:R-:W-:Y:S01]  /*b410*/  SHF.R.U32.HI R8, RZ, 0x2, R7 ;  /* 0x00000002ff087819 */ /* 0x001fe20000011607 */
[----:B------:R-:W-:Y:S01]  /*b420*/  IMAD.MOV.U32 R7, RZ, RZ, -0x1 ;  /* 0xffffffffff077424 */ /* 0x000fe200078e00ff */
[----:B------:R-:W-:Y:S02]  /*b430*/  ISETP.GE.U32.AND.EX P0, PT, R3, UR5, PT, P0 ;  /* 0x0000000503007c0c */ /* 0x000fe4000bf06100 */
[----:B------:R-:W-:Y:S01]  /*b440*/  @P2 LOP3.LUT R11, R11, 0x1, R8, 0x78, !PT ;  /* 0x000000010b0b2812 */ /* 0x000fe200078e7808 */
[----:B------:R-:W-:Y:S01]  /*b450*/  IMAD R15, R8, -0x6, R15 ;  /* 0xfffffffa080f7824 */ /* 0x000fe200078e020f */
[----:B------:R-:W-:Y:S01]  /*b460*/  PRMT R6, RZ, 0x7610, R6 ;  /* 0x00007610ff067816 */ /* 0x000fe20000000006 */
[----:B------:R-:W-:-:S08]  /*b470*/  IMAD.MOV.U32 R8, RZ, RZ, -0x1 ;  /* 0xffffffffff087424 */ /* 0x000fd000078e00ff */
[----:B------:R-:W-:Y:S05]  /*b480*/  @P0 BRA `(.L_x_267) ;  /* 0x0000000400480947 */ /* 0x000fea0003800000 */
[----:B------:R-:W0:Y:S01]  /*b490*/  S2R R17, SR_CTAID.X ;  /* 0x0000000000117919 */ /* 0x000e220000002500 */
[----:B------:R-:W-:Y:S01]  /*b4a0*/  ULDC.64 UR4, c[0x0][0x728] ;  /* 0x0001ca0000047ab9 */ /* 0x000fe20000000a00 */
[----:B------:R-:W1:Y:S01]  /*b4b0*/  LDC R18, c[0x0][0x144] ;  /* 0x00005100ff127b82 */ /* 0x000e620000000800 */
[----:B------:R-:W-:Y:S01]  /*b4c0*/  ISETP.NE.U32.AND P0, PT, RZ, UR4, PT ;  /* 0x00000004ff007c0c */ /* 0x000fe2000bf05070 */
[----:B------:R-:W2:Y:S01]  /*b4d0*/  S2R R12, SR_CTAID.Y ;  /* 0x00000000000c7919 */ /* 0x000ea20000002600 */
[----:B------:R-:W-:Y:S01]  /*b4e0*/  ULDC UR8, c[0x0][0x150] ;  /* 0x0000540000087ab9 */ /* 0x000fe20000000800 */
[----:B------:R-:W-:Y:S01]  /*b4f0*/  ULDC UR9, c[0x0][0x730] ;  /* 0x0001cc0000097ab9 */ /* 0x000fe20000000800 */
[----:B------:R-:W-:Y:S01]  /*b500*/  ISETP.NE.AND.EX P0, PT, RZ, UR5, PT, P0 ;  /* 0x00000005ff007c0c */ /* 0x000fe2000bf05300 */
[----:B------:R-:W-:Y:S01]  /*b510*/  IMAD.MOV.U32 R6, RZ, RZ, R2 ;  /* 0x000000ffff067224 */ /* 0x000fe200078e0002 */
[----:B0-----:R-:W-:-:S05]  /*b520*/  I2FP.F32.U32 R7, R17 ;  /* 0x0000001100077245 */ /* 0x001fca0000201000 */
[----:B------:R-:W-:Y:S01]  /*b530*/  FMUL R20, R7, UR8 ;  /* 0x0000000807147c20 */ /* 0x000fe20008400000 */
[----:B------:R-:W-:-:S05]  /*b540*/  IMAD.MOV.U32 R7, RZ, RZ, R3 ;  /* 0x000000ffff077224 */ /* 0x000fca00078e0003 */
[----:B--2---:R-:W-:Y:S05]  /*b550*/  @!P0 BRA `(.L_x_268) ;  /* 0x0000000000288947 */ /* 0x004fea0003800000 */
[----:B------:R-:W-:Y:S02]  /*b560*/  ULDC UR8, c[0x0][0x734] ;  /* 0x0001cd0000087ab9 */ /* 0x000fe40000000800 */
[----:B------:R-:W-:-:S05]  /*b570*/  IADD3 R7, P0, R2, UR8, RZ ;  /* 0x0000000802077c10 */ /* 0x000fca000ff1e0ff */
[----:B------:R-:W-:-:S04]  /*b580*/  IMAD.X R19, RZ, RZ, R3, P0 ;  /* 0x000000ffff137224 */ /* 0x000fc800000e0603 */
[----:B------:R-:W-:-:S04]  /*b590*/  IMAD.WIDE.U32 R8, R19, UR4, RZ ;  /* 0x0000000413087c25 */ /* 0x000fc8000f8e00ff */
[----:B------:R-:W-:-:S04]  /*b5a0*/  IMAD.WIDE.U32 R8, P0, R7, UR5, R8 ;  /* 0x0000000507087c25 */ /* 0x000fc8000f800008 */
[----:B------:R-:W-:-:S04]  /*b5b0*/  IMAD.WIDE.U32 R6, R7, UR4, RZ ;  /* 0x0000000407067c25 */ /* 0x000fc8000f8e00ff */
[----:B------:R-:W-:Y:S01]  /*b5c0*/  IMAD.MOV.U32 R6, RZ, RZ, R9 ;  /* 0x000000ffff067224 */ /* 0x000fe200078e0009 */
[----:B------:R-:W-:Y:S01]  /*b5d0*/  IADD3 RZ, P1, R7, R8, RZ ;  /* 0x0000000807ff7210 */ /* 0x000fe20007f3e0ff */
[----:B------:R-:W-:-:S04]  /*b5e0*/  IMAD.X R7, RZ, RZ, RZ, P0 ;  /* 0x000000ffff077224 */ /* 0x000fc800000e06ff */
[----:B------:R-:W-:-:S08]  /*b5f0*/  IMAD.WIDE.U32.X R6, R19, UR5, R6, P1 ;  /* 0x0000000513067c25 */ /* 0x000fd000088e0406 */
.L_x_268:
[--C-:B------:R-:W-:Y:S01]  /*b600*/  SHF.R.U64 R16, R6, UR9, R7.reuse ;  /* 0x0000000906107c19 */ /* 0x100fe20008001207 */
[----:B------:R-:W0:Y:S01]  /*b610*/  F2I.U32.TRUNC.NTZ R20, R20 ;  /* 0x0000001400147305 */ /* 0x000e22000020f000 */
[----:B------:R-:W-:Y:S01]  /*b620*/  SHF.R.U32.HI R6, RZ, UR9, R7 ;  /* 0x00000009ff067c19 */ /* 0x000fe20008011607 */
[----:B------:R-:W-:Y:S01]  /*b630*/  ULDC.64 UR4, c[0x0][0x720] ;  /* 0x0001c80000047ab9 */ /* 0x000fe20000000a00 */
[----:B------:R-:W-:Y:S01]  /*b640*/  IADD3 R9, P0, RZ, -R16, RZ ;  /* 0x80000010ff097210 */ /* 0x000fe20007f1e0ff */
[----:B------:R-:W-:Y:S01]  /*b650*/  ULDC.64 UR8, c[0x0][0x740] ;  /* 0x0001d00000087ab9 */ /* 0x000fe20000000a00 */
[----:B------:R-:W2:Y:S03]  /*b660*/  LDC R21, c[0x0][0x148] ;  /* 0x00005200ff157b82 */ /* 0x000ea60000000800 */
[----:B------:R-:W-:Y:S01]  /*b670*/  IMAD.X R6, RZ, RZ, ~R6, P0 ;  /* 0x000000ffff067224 */ /* 0x000fe200000e0e06 */
[----:B------:R-:W-:-:S03]  /*b680*/  ISETP.NE.U32.AND P0, PT, RZ, UR8, PT ;  /* 0x00000008ff007c0c */ /* 0x000fc6000bf05070 */
[----:B------:R-:W-:Y:S01]  /*b690*/  IMAD R8, R6, UR4, RZ ;  /* 0x0000000406087c24 */ /* 0x000fe2000f8e02ff */
[----:B------:R-:W-:Y:S01]  /*b6a0*/  ISETP.NE.AND.EX P0, PT, RZ, UR9, PT, P0 ;  /* 0x00000009ff007c0c */ /* 0x000fe2000bf05300 */
[----:B------:R-:W-:Y:S01]  /*b6b0*/  IMAD.WIDE.U32 R6, R9, UR4, R2 ;  /* 0x0000000409067c25 */ /* 0x000fe2000f8e0002 */
[----:B------:R-:W-:-:S03]  /*b6c0*/  ULDC UR4, c[0x0][0x718] ;  /* 0x0001c60000047ab9 */ /* 0x000fc60000000800 */
[----:B------:R-:W-:Y:S01]  /*b6d0*/  IMAD R9, R9, UR5, R8 ;  /* 0x0000000509097c24 */ /* 0x000fe2000f8e0208 */
[----:B------:R-:W-:Y:S01]  /*b6e0*/  ULDC UR5, c[0x0][0x154] ;  /* 0x0000550000057ab9 */ /* 0x000fe20000000800 */
[----:B0-----:R-:W-:Y:S02]  /*b6f0*/  IMAD.MOV R8, RZ, RZ, -R20 ;  /* 0x000000ffff087224 */ /* 0x001fe400078e0a14 */
[----:B------:R-:W-:Y:S02]  /*b700*/  IMAD.IADD R7, R7, 0x1, R9 ;  /* 0x0000000107077824 */ /* 0x000fe400078e0209 */
[----:B-1----:R-:W-:Y:S01]  /*b710*/  IMAD R17, R18, R8, R17 ;  /* 0x0000000812117224 */ /* 0x002fe200078e0211 */
[----:B------:R-:W-:Y:S02]  /*b720*/  I2FP.F32.U32 R8, R12 ;  /* 0x0000000c00087245 */ /* 0x000fe40000201000 */
[--C-:B------:R-:W-:Y:S02]  /*b730*/  SHF.R.U64 R18, R6, UR4, R7.reuse ;  /* 0x0000000406127c19 */ /* 0x100fe40008001207 */
[----:B------:R-:W-:Y:S01]  /*b740*/  SHF.R.U32.HI R7, RZ, UR4, R7 ;  /* 0x00000004ff077c19 */ /* 0x000fe20008011607 */
[----:B------:R-:W-:Y:S01]  /*b750*/  FMUL R8, R8, UR5 ;  /* 0x0000000508087c20 */ /* 0x000fe20008400000 */
[----:B------:R-:W-:-:S02]  /*b760*/  ULDC UR4, c[0x0][0x708] ;  /* 0x0001c20000047ab9 */ /* 0x000fc40000000800 */
[--C-:B------:R-:W-:Y:S01]  /*b770*/  SHF.R.U64 R20, R18, UR4, R7.reuse ;  /* 0x0000000412147c19 */ /* 0x100fe20008001207 */
[----:B------:R0:W1:Y:S01]  /*b780*/  F2I.U32.TRUNC.NTZ R22, R8 ;  /* 0x0000000800167305 */ /* 0x000062000020f000 */
[----:B------:R-:W-:Y:S01]  /*b790*/  SHF.R.U32.HI R7, RZ, UR4, R7 ;  /* 0x00000004ff077c19 */ /* 0x000fe20008011607 */
[----:B------:R-:W-:-:S03]  /*b7a0*/  ULDC UR4, c[0x0][0x758] ;  /* 0x0001d60000047ab9 */ /* 0x000fc60000000800 */
[--C-:B------:R-:W-:Y:S02]  /*b7b0*/  SHF.R.U64 R19, R20, UR4, R7.reuse ;  /* 0x0000000414137c19 */ /* 0x100fe40008001207 */
[----:B------:R-:W-:-:S03]  /*b7c0*/  SHF.R.U32.HI R23, RZ, UR4, R7 ;  /* 0x00000004ff177c19 */ /* 0x000fc60008011607 */
[----:B------:R-:W-:Y:S02]  /*b7d0*/  IMAD.MOV.U32 R6, RZ, RZ, R19 ;  /* 0x000000ffff067224 */ /* 0x000fe400078e0013 */
[----:B------:R-:W-:Y:S01]  /*b7e0*/  IMAD.MOV.U32 R7, RZ, RZ, R23 ;  /* 0x000000ffff077224 */ /* 0x000fe200078e0017 */
[----:B0-----:R-:W-:Y:S06]  /*b7f0*/  @!P0 BRA `(.L_x_269) ;  /* 0x0000000000288947 */ /* 0x001fec0003800000 */
        /* <DEDUP_REMOVED lines=10> */
.L_x_269:
[----:B------:R-:W-:Y:S01]  /*b8a0*/  ULDC UR4, c[0x0][0x748] ;  /* 0x0001d20000047ab9 */ /* 0x000fe20000000800 */
[----:B-1----:R-:W-:Y:S01]  /*b8b0*/  IMAD.MOV R22, RZ, RZ, -R22 ;  /* 0x000000ffff167224 */ /* 0x002fe200078e0a16 */
[----:B------:R-:W-:Y:S01]  /*b8c0*/  SHF.R.U64 R7, R6, UR4, R7 ;  /* 0x0000000406077c19 */ /* 0x000fe20008001207 */
[----:B------:R-:W-:Y:S01]  /*b8d0*/  ULDC UR4, c[0x0][0x738] ;  /* 0x0001ce0000047ab9 */ /* 0x000fe20000000800 */
[----:B------:R-:W-:Y:S01]  /*b8e0*/  LOP3.LUT R6, R20, UR22, RZ, 0xc0, !PT ;  /* 0x0000001614067c12 */ /* 0x000fe2000f8ec0ff */
[----:B--2---:R-:W-:Y:S01]  /*b8f0*/  @P4 IMAD R17, R21, R22, R12 ;  /* 0x0000001615114224 */ /* 0x004fe200078e020c */
[----:B------:R-:W-:Y:S01]  /*b900*/  LOP3.LUT R12, R18, UR6, RZ, 0xc0, !PT ;  /* 0x00000006120c7c12 */ /* 0x000fe2000f8ec0ff */
[----:B------:R-:W-:Y:S01]  /*b910*/  IMAD.MOV R8, RZ, RZ, -R7 ;  /* 0x000000ffff087224 */ /* 0x000fe200078e0a07 */
[----:B------:R-:W-:Y:S01]  /*b920*/  ULDC UR5, c[0x0][0x710] ;  /* 0x0001c40000057ab9 */ /* 0x000fe20000000800 */
[----:B------:R-:W-:Y:S02]  /*b930*/  IMAD R6, R7, UR7, R6 ;  /* 0x0000000707067c24 */ /* 0x000fe4000f8e0206 */
[----:B------:R-:W-:Y:S01]  /*b940*/  IMAD R19, R8, UR4, R19 ;  /* 0x0000000408137c24 */ /* 0x000fe2000f8e0213 */
[----:B------:R-:W-:Y:S01]  /*b950*/  ULDC UR4, c[0x0][0x700] ;  /* 0x0001c00000047ab9 */ /* 0x000fe20000000800 */
[----:B------:R-:W-:-:S02]  /*b960*/  IMAD R17, R6, UR5, R17 ;  /* 0x0000000506117c24 */ /* 0x000fc4000f8e0211 */
[----:B------:R-:W-:Y:S02]  /*b970*/  IMAD R12, R19, UR4, R12 ;  /* 0x00000004130c7c24 */ /* 0x000fe4000f8e020c */
[----:B------:R-:W-:-:S03]  /*b980*/  IMAD.MOV.U32 R6, RZ, RZ, 0x1 ;  /* 0x00000001ff067424 */ /* 0x000fc600078e00ff */
[----:B------:R-:W-:Y:S02]  /*b990*/  SEL R8, R12, R17, !P4 ;  /* 0x000000110c087207 */ /* 0x000fe40006000000 */
[----:B------:R-:W-:-:S07]  /*b9a0*/  SEL R7, R17, R12, !P4 ;  /* 0x0000000c11077207 */ /* 0x000fce0006000000 */
.L_x_267:
[----:B------:R-:W-:Y:S05]  /*b9b0*/  BSYNC B1 ;  /* 0x0000000000017941 */ /* 0x000fea0003800000 */
.L_x_266:
[----:B------:R-:W-:-:S13]  /*b9c0*/  LOP3.LUT P0, RZ, R6, 0xff, RZ, 0xc0, !PT ;  /* 0x000000ff06ff7812 */ /* 0x000fda000780c0ff */
[----:B------:R-:W-:Y:S05]  /*b9d0*/  @P0 BRA `(.L_x_270) ;  /* 0xfffffff400140947 */ /* 0x000fea000383ffff */
[----:B------:R-:W-:Y:S05]  /*b9e0*/  BSYNC B0 ;  /* 0x0000000000007941 */ /* 0x000fea0003800000 */
.L_x_259:
[----:B------:R-:W-:-:S03]  /*b9f0*/  UMOV UR4, 0xffffffff ;  /* 0xffffffff00047882 */ /* 0x000fc60000000000 */
[----:B------:R-:W-:Y:S05]  /*ba00*/  BRA.DIV UR4, `(.L_x_271) ;  /* 0x00000006044c7947 */ /* 0x000fea000b800000 */
[----:B------:R-:W-:-:S13]  /*ba10*/  ELECT P0, URZ, PT ;  /* 0x00000000003f782f */ /* 0x000fda0003800000 */
.L_x_287:
[----:B------:R-:W-:Y:S04]  /*ba20*/  BSSY B0, `(.L_x_272) ;  /* 0x000003d000007945 */ /* 0x000fe80003800000 */
[----:B------:R-:W-:Y:S05]  /*ba30*/  @!P0 BRA `(.L_x_273) ;  /* 0x0000000000ec8947 */ /* 0x000fea0003800000 */
[----:B------:R-:W-:-:S04]  /*ba40*/  LOP3.LUT R4, R4, 0x2, RZ, 0xfc, !PT ;  /* 0x0000000204047812 */ /* 0x000fc800078efcff */
[----:B------:R-:W-:-:S13]  /*ba50*/  ISETP.NE.AND P0, PT, R4, 0x3, PT ;  /* 0x000000030400780c */ /* 0x000fda0003f05270 */
[----:B------:R-:W-:Y:S05]  /*ba60*/  @!P0 BRA `(.L_x_274) ;  /* 0x0000000000048947 */ /* 0x000fea0003800000 */
[----:B------:R-:W-:Y:S01]  /*ba70*/  BPT.TRAP 0x1 ;  /* 0x000000040000795c */ /* 0x000fe20000300000 */
.L_x_274:
[----:B------:R-:W0:Y:S01]  /*ba80*/  S2R R3, SR_CgaCtaId ;  /* 0x0000000000037919 */ /* 0x000e220000008800 */
[----:B------:R-:W-:-:S04]  /*ba90*/  MOV R0, 0x400 ;  /* 0x0000040000007802 */ /* 0x000fc80000000f00 */
[----:B0-----:R-:W-:Y:S02]  /*baa0*/  LEA R0, R3, R0, 0x18 ;  /* 0x0000000003007211 */ /* 0x001fe400078ec0ff */
[----:B------:R-:W-:-:S03]  /*bab0*/  SHF.L.U32 R3, R11, 0x1f, RZ ;  /* 0x0000001f0b037819 */ /* 0x000fc600000006ff */
[----:B------:R-:W-:-:S04]  /*bac0*/  VIADD R0, R0, 0x30 ;  /* 0x0000003000007836 */ /* 0x000fc80000000000 */
[C---:B------:R-:W-:Y:S02]  /*bad0*/  IMAD R6, R15.reuse, 0x8, R0 ;  /* 0x000000080f067824 */ /* 0x040fe400078e0200 */
[----:B------:R-:W-:Y:S02]  /*bae0*/  VIADD R15, R15, 0x1 ;  /* 0x000000010f0f7836 */ /* 0x000fe40000000000 */
[----:B------:R-:W0:Y:S03]  /*baf0*/  SYNCS.PHASECHK.TRANS64.TRYWAIT P0, [R6+URZ], R3 ;  /* 0x00000003060075a7 */ /* 0x000e26000800017f */
[----:B------:R-:W-:-:S04]  /*bb00*/  ISETP.NE.AND P1, PT, R15, 0x6, PT ;  /* 0x000000060f00780c */ /* 0x000fc80003f25270 */
[----:B------:R-:W-:Y:S02]  /*bb10*/  SEL R2, RZ, 0x1, P1 ;  /* 0x00000001ff027807 */ /* 0x000fe40000800000 */
[----:B------:R-:W-:Y:S02]  /*bb20*/  SEL R15, R15, RZ, P1 ;  /* 0x000000ff0f0f7207 */ /* 0x000fe40000800000 */
[----:B------:R-:W-:-:S03]  /*bb30*/  LOP3.LUT R8, R11, R2, RZ, 0x3c, !PT ;  /* 0x000000020b087212 */ /* 0x000fc600078e3cff */
[----:B------:R-:W-:Y:S01]  /*bb40*/  IMAD R7, R15, 0x8, R0 ;  /* 0x000000080f077824 */ /* 0x000fe200078e0200 */
[----:B------:R-:W-:Y:S01]  /*bb50*/  SHF.L.U32 R4, R8, 0x1f, RZ ;  /* 0x0000001f08047819 */ /* 0x000fe200000006ff */
[----:B0-----:R-:W-:Y:S06]  /*bb60*/  @!P0 BRA `(.L_x_275) ;  /* 0x0000000400148947 */ /* 0x001fec0003800000 */
.L_x_288:
[----:B------:R-:W1:Y:S01]  /*bb70*/  SYNCS.PHASECHK.TRANS64.TRYWAIT P0, [R7+URZ], R4 ;  /* 0x00000004070075a7 */ /* 0x000e62000800017f */
[----:B------:R-:W-:-:S05]  /*bb80*/  VIADD R2, R15, 0x1 ;  /* 0x000000010f027836 */ /* 0x000fca0000000000 */
[----:B------:R-:W-:-:S04]  /*bb90*/  ISETP.NE.AND P1, PT, R2, 0x6, PT ;  /* 0x000000060200780c */ /* 0x000fc80003f25270 */
[----:B0-----:R-:W-:Y:S02]  /*bba0*/  SEL R3, RZ, 0x1, P1 ;  /* 0x00000001ff037807 */ /* 0x001fe40000800000 */
[----:B------:R-:W-:Y:S02]  /*bbb0*/  SEL R9, R2, RZ, P1 ;  /* 0x000000ff02097207 */ /* 0x000fe40000800000 */
[----:B------:R-:W-:-:S03]  /*bbc0*/  LOP3.LUT R8, R8, R3, RZ, 0x3c, !PT ;  /* 0x0000000308087212 */ /* 0x000fc600078e3cff */
[----:B------:R-:W-:Y:S01]  /*bbd0*/  IMAD R6, R9, 0x8, R0 ;  /* 0x0000000809067824 */ /* 0x000fe200078e0200 */
[----:B------:R-:W-:Y:S01]  /*bbe0*/  SHF.L.U32 R5, R8, 0x1f, RZ ;  /* 0x0000001f08057819 */ /* 0x000fe200000006ff */
[----:B-1----:R-:W-:Y:S06]  /*bbf0*/  @!P0 BRA `(.L_x_276) ;  /* 0x0000000400048947 */ /* 0x002fec0003800000 */
.L_x_289:
[----:B------:R-:W1:Y:S01]  /*bc00*/  SYNCS.PHASECHK.TRANS64.TRYWAIT P0, [R6+URZ], R5 ;  /* 0x00000005060075a7 */ /* 0x000e62000800017f */
[----:B------:R-:W-:-:S05]  /*bc10*/  VIADD R2, R9, 0x1 ;  /* 0x0000000109027836 */ /* 0x000fca0000000000 */
[----:B------:R-:W-:-:S04]  /*bc20*/  ISETP.NE.AND P1, PT, R2, 0x6, PT ;  /* 0x000000060200780c */ /* 0x000fc80003f25270 */
[----:B------:R-:W-:Y:S02]  /*bc30*/  SEL R3, RZ, 0x1, P1 ;  /* 0x00000001ff037807 */ /* 0x000fe40000800000 */
[----:B0-----:R-:W-:Y:S02]  /*bc40*/  SEL R7, R2, RZ, P1 ;  /* 0x000000ff02077207 */ /* 0x001fe40000800000 */
[----:B------:R-:W-:-:S03]  /*bc50*/  LOP3.LUT R8, R8, R3, RZ, 0x3c, !PT ;  /* 0x0000000308087212 */ /* 0x000fc600078e3cff */
[----:B------:R-:W-:Y:S01]  /*bc60*/  IMAD R9, R7, 0x8, R0 ;  /* 0x0000000807097824 */ /* 0x000fe200078e0200 */
[----:B------:R-:W-:Y:S01]  /*bc70*/  SHF.L.U32 R4, R8, 0x1f, RZ ;  /* 0x0000001f08047819 */ /* 0x000fe200000006ff */
[----:B-1----:R-:W-:Y:S06]  /*bc80*/  @!P0 BRA `(.L_x_277) ;  /* 0x0000000000f48947 */ /* 0x002fec0003800000 */
.L_x_290:
[----:B------:R-:W1:Y:S01]  /*bc90*/  SYNCS.PHASECHK.TRANS64.TRYWAIT P0, [R9+URZ], R4 ;  /* 0x00000004090075a7 */ /* 0x000e62000800017f */
[----:B------:R-:W-:-:S05]  /*bca0*/  VIADD R2, R7, 0x1 ;  /* 0x0000000107027836 */ /* 0x000fca0000000000 */
[----:B------:R-:W-:-:S04]  /*bcb0*/  ISETP.NE.AND P1, PT, R2, 0x6, PT ;  /* 0x000000060200780c */ /* 0x000fc80003f25270 */
[----:B------:R-:W-:Y:S02]  /*bcc0*/  SEL R3, RZ, 0x1, P1 ;  /* 0x00000001ff037807 */ /* 0x000fe40000800000 */
[----:B------:R-:W-:Y:S02]  /*bcd0*/  SEL R7, R2, RZ, P1 ;  /* 0x000000ff02077207 */ /* 0x000fe40000800000 */
[----:B------:R-:W-:-:S03]  /*bce0*/  LOP3.LUT R11, R8, R3, RZ, 0x3c, !PT ;  /* 0x00000003080b7212 */ /* 0x000fc600078e3cff */
[----:B0-----:R-:W-:Y:S01]  /*bcf0*/  IMAD R6, R7, 0x8, R0 ;  /* 0x0000000807067824 */ /* 0x001fe200078e0200 */
[----:B------:R-:W-:Y:S01]  /*bd00*/  SHF.L.U32 R5, R11, 0x1f, RZ ;  /* 0x0000001f0b057819 */ /* 0x000fe200000006ff */
[----:B-1----:R-:W-:Y:S06]  /*bd10*/  @!P0 BRA `(.L_x_278) ;  /* 0x0000000000e48947 */ /* 0x002fec0003800000 */
.L_x_291:
[----:B------:R-:W1:Y:S01]  /*bd20*/  SYNCS.PHASECHK.TRANS64.TRYWAIT P0, [R6+URZ], R5 ;  /* 0x00000005060075a7 */ /* 0x000e62000800017f */
[----:B------:R-:W-:-:S05]  /*bd30*/  VIADD R2, R7, 0x1 ;  /* 0x0000000107027836 */ /* 0x000fca0000000000 */
[----:B------:R-:W-:-:S04]  /*bd40*/  ISETP.NE.AND P1, PT, R2, 0x6, PT ;  /* 0x000000060200780c */ /* 0x000fc80003f25270 */
[----:B0-----:R-:W-:Y:S02]  /*bd50*/  SEL R4, RZ, 0x1, P1 ;  /* 0x00000001ff047807 */ /* 0x001fe40000800000 */
[----:B------:R-:W-:Y:S02]  /*bd60*/  SEL R3, R2, RZ, P1 ;  /* 0x000000ff02037207 */ /* 0x000fe40000800000 */
[----:B------:R-:W-:Y:S01]  /*bd70*/  LOP3.LUT R4, R11, R4, RZ, 0x3c, !PT ;  /* 0x000000040b047212 */ /* 0x000fe200078e3cff */
[----:B-1----:R-:W-:Y:S06]  /*bd80*/  @!P0 BRA `(.L_x_279) ;  /* 0x0000000000dc8947 */ /* 0x002fec0003800000 */
.L_x_292:
[----:B------:R-:W-:Y:S01]  /*bd90*/  IMAD R3, R3, 0x8, R0 ;  /* 0x0000000803037824 */ /* 0x000fe200078e0200 */
[----:B------:R-:W-:-:S07]  /*bda0*/  SHF.L.U32 R0, R4, 0x1f, RZ ;  /* 0x0000001f04007819 */ /* 0x000fce00000006ff */
.L_x_280:
[----:B-1----:R1:W2:Y:S02]  /*bdb0*/  SYNCS.PHASECHK.TRANS64.TRYWAIT P0, [R3+URZ], R0 ;  /* 0x00000000030075a7 */ /* 0x0022a4000800017f */
[----:B--2---:R-:W-:Y:S05]  /*bdc0*/  @!P0 NANOSLEEP.SYNCS 0x989680 ;  /* 0x009896800000895d */ /* 0x004fea0003900000 */
[----:B------:R-:W2:Y:S02]  /*bdd0*/  @!P0 SYNCS.PHASECHK.TRANS64 P0, [R3+URZ], R0 ;  /* 0x00000000030085a7 */ /* 0x000ea4000800007f */
[----:B--2---:R-:W-:Y:S05]  /*bde0*/  @!P0 BRA `(.L_x_280) ;  /* 0xfffffffc00f08947 */ /* 0x004fea000383ffff */
.L_x_273:
[----:B------:R-:W-:Y:S05]  /*bdf0*/  BSYNC B0 ;  /* 0x0000000000007941 */ /* 0x000fea0003800000 */
.L_x_272:
[----:B------:R-:W-:Y:S05]  /*be00*/  EXIT ;  /* 0x000000000000794d */ /* 0x000fea0003800000 */
.L_x_21:
[----:B-1----:R-:W-:-:S04]  /*be10*/  IMAD.U32 R13, RZ, RZ, UR8 ;  /* 0x00000008ff0d7e24 */ /* 0x002fc8000f8e00ff */
[----:B------:R1:W3:Y:S03]  /*be20*/  SYNCS.PHASECHK.TRANS64.TRYWAIT P1, [R13+URZ], R18 ;  /* 0x000000120d0075a7 */ /* 0x0002e6000802017f */
[----:B---3--:R-:W-:Y:S05]  /*be30*/  @!P1 NANOSLEEP.SYNCS 0x989680 ;  /* 0x009896800000995d */ /* 0x008fea0003900000 */
[----:B------:R-:W3:Y:S02]  /*be40*/  @!P1 SYNCS.PHASECHK.TRANS64 P1, [R13+URZ], R18 ;  /* 0x000000120d0095a7 */ /* 0x000ee4000802007f */
[----:B---3--:R-:W-:Y:S05]  /*be50*/  @!P1 BRA `(.L_x_21) ;  /* 0xfffffffc00ec9947 */ /* 0x008fea000383ffff */
[----:B------:R-:W-:Y:S05]  /*be60*/  BRA `(.L_x_20) ;  /* 0xffffff5800907947 */ /* 0x000fea000383ffff */
.L_x_260:
[----:B------:R-:W-:Y:S01]  /*be70*/  BSSY B1, `(.L_x_281) ;  /* 0x0000006000017945 */ /* 0x000fe20003800000 */
[----:B------:R-:W-:-:S07]  /*be80*/  IMAD.MOV.U32 R6, RZ, RZ, -0x1 ;  /* 0xffffffffff067424 */ /* 0x000fce00078e00ff */
[----:B------:R-:W-:Y:S05]  /*be90*/  WARPSYNC.COLLECTIVE R6, `(.L_x_282) ;  /* 0x00000000060c7348 */ /* 0x000fea0003c00000 */
[----:B------:R-:W-:Y:S02]  /*bea0*/  ELECT P0, UR62, PT ;  /* 0x00000000003e782f */ /* 0x000fe40003800000 */
[----:B------:R-:W-:Y:S01]  /*beb0*/  MOV R6, UR62 ;  /* 0x0000003e00067c02 */ /* 0x000fe20008000f00 */
[----:B------:R-:W-:Y:S10]  /*bec0*/  ENDCOLLECTIVE ;  /* 0x000000000000791b */ /* 0x000ff40003800000 */
.L_x_282:
[----:B------:R-:W-:Y:S05]  /*bed0*/  BSYNC B1 ;  /* 0x0000000000017941 */ /* 0x000fea0003800000 */
.L_x_281:
[----:B------:R-:W-:Y:S05]  /*bee0*/  BRA `(.L_x_283) ;  /* 0xffffffec00dc7947 */ /* 0x000fea000383ffff */
.L_x_263:
[----:B-1----:R1:W2:Y:S02]  /*bef0*/  SYNCS.PHASECHK.TRANS64.TRYWAIT P0, [R20+URZ+0x30], R9 ;  /* 0x00003009140075a7 */ /* 0x0022a4000800017f */
[----:B--2---:R-:W-:Y:S05]  /*bf00*/  @!P0 NANOSLEEP.SYNCS 0x989680 ;  /* 0x009896800000895d */ /* 0x004fea0003900000 */
[----:B------:R-:W2:Y:S02]  /*bf10*/  @!P0 SYNCS.PHASECHK.TRANS64 P0, [R20+URZ+0x30], R9 ;  /* 0x00003009140085a7 */ /* 0x000ea4000800007f */
[----:B--2---:R-:W-:Y:S05]  /*bf20*/  @!P0 BRA `(.L_x_263) ;  /* 0xfffffffc00f08947 */ /* 0x004fea000383ffff */
[----:B------:R-:W-:Y:S05]  /*bf30*/  BRA `(.L_x_284) ;  /* 0xfffffff0001c7947 */ /* 0x000fea000383ffff */
.L_x_271:
[----:B------:R-:W-:Y:S01]  /*bf40*/  BSSY B0, `(.L_x_285) ;  /* 0x0000006000007945 */ /* 0x000fe20003800000 */
[----:B------:R-:W-:-:S07]  /*bf50*/  IMAD.MOV.U32 R6, RZ, RZ, -0x1 ;  /* 0xffffffffff067424 */ /* 0x000fce00078e00ff */
[----:B------:R-:W-:Y:S05]  /*bf60*/  WARPSYNC.COLLECTIVE R6, `(.L_x_286) ;  /* 0x00000000060c7348 */ /* 0x000fea0003c00000 */
[----:B------:R-:W-:Y:S02]  /*bf70*/  ELECT P0, UR62, PT ;  /* 0x00000000003e782f */ /* 0x000fe40003800000 */
[----:B------:R-:W-:Y:S01]  /*bf80*/  MOV R6, UR62 ;  /* 0x0000003e00067c02 */ /* 0x000fe20008000f00 */
[----:B------:R-:W-:Y:S10]  /*bf90*/  ENDCOLLECTIVE ;  /* 0x000000000000791b */ /* 0x000ff40003800000 */
.L_x_286:
[----:B------:R-:W-:Y:S05]  /*bfa0*/  BSYNC B0 ;  /* 0x0000000000007941 */ /* 0x000fea0003800000 */
.L_x_285:
[----:B------:R-:W-:Y:S05]  /*bfb0*/  BRA `(.L_x_287) ;  /* 0xfffffff800987947 */ /* 0x000fea000383ffff */
.L_x_275:
[----:B0-----:R0:W1:Y:S02]  /*bfc0*/  SYNCS.PHASECHK.TRANS64.TRYWAIT P0, [R6+URZ], R3 ;  /* 0x00000003060075a7 */ /* 0x001064000800017f */
[----:B-1----:R-:W-:Y:S05]  /*bfd0*/  @!P0 NANOSLEEP.SYNCS 0x989680 ;  /* 0x009896800000895d */ /* 0x002fea0003900000 */
[----:B------:R-:W1:Y:S02]  /*bfe0*/  @!P0 SYNCS.PHASECHK.TRANS64 P0, [R6+URZ], R3 ;  /* 0x00000003060085a7 */ /* 0x000e64000800007f */
[----:B-1----:R-:W-:Y:S05]  /*bff0*/  @!P0 BRA `(.L_x_275) ;  /* 0xfffffffc00f08947 */ /* 0x002fea000383ffff */
[----:B------:R-:W-:Y:S05]  /*c000*/  BRA `(.L_x_288) ;  /* 0xfffffff800d87947 */ /* 0x000fea000383ffff */
.L_x_276:
[----:B0-----:R0:W1:Y:S02]  /*c010*/  SYNCS.PHASECHK.TRANS64.TRYWAIT P0, [R7+URZ], R4 ;  /* 0x00000004070075a7 */ /* 0x001064000800017f */
[----:B-1----:R-:W-:Y:S05]  /*c020*/  @!P0 NANOSLEEP.SYNCS 0x989680 ;  /* 0x009896800000895d */ /* 0x002fea0003900000 */
[----:B------:R-:W1:Y:S02]  /*c030*/  @!P0 SYNCS.PHASECHK.TRANS64 P0, [R7+URZ], R4 ;  /* 0x00000004070085a7 */ /* 0x000e64000800007f */
[----:B-1----:R-:W-:Y:S05]  /*c040*/  @!P0 BRA `(.L_x_276) ;  /* 0xfffffffc00f08947 */ /* 0x002fea000383ffff */
[----:B------:R-:W-:Y:S05]  /*c050*/  BRA `(.L_x_289) ;  /* 0xfffffff800e87947 */ /* 0x000fea000383ffff */
.L_x_277:
[----:B0-----:R0:W1:Y:S02]  /*c060*/  SYNCS.PHASECHK.TRANS64.TRYWAIT P0, [R6+URZ], R5 ;  /* 0x00000005060075a7 */ /* 0x001064000800017f */
[----:B-1----:R-:W-:Y:S05]  /*c070*/  @!P0 NANOSLEEP.SYNCS 0x989680 ;  /* 0x009896800000895d */ /* 0x002fea0003900000 */
[----:B------:R-:W1:Y:S02]  /*c080*/  @!P0 SYNCS.PHASECHK.TRANS64 P0, [R6+URZ], R5 ;  /* 0x00000005060085a7 */ /* 0x000e64000800007f */
[----:B-1----:R-:W-:Y:S05]  /*c090*/  @!P0 BRA `(.L_x_277) ;  /* 0xfffffffc00f08947 */ /* 0x002fea000383ffff */
[----:B------:R-:W-:Y:S05]  /*c0a0*/  BRA `(.L_x_290) ;  /* 0xfffffff800f87947 */ /* 0x000fea000383ffff */
.L_x_278:
[----:B0-----:R0:W1:Y:S02]  /*c0b0*/  SYNCS.PHASECHK.TRANS64.TRYWAIT P0, [R9+URZ], R4 ;  /* 0x00000004090075a7 */ /* 0x001064000800017f */
[----:B-1----:R-:W-:Y:S05]  /*c0c0*/  @!P0 NANOSLEEP.SYNCS 0x989680 ;  /* 0x009896800000895d */ /* 0x002fea0003900000 */
[----:B------:R-:W1:Y:S02]  /*c0d0*/  @!P0 SYNCS.PHASECHK.TRANS64 P0, [R9+URZ], R4 ;  /* 0x00000004090085a7 */ /* 0x000e64000800007f */
[----:B-1----:R-:W-:Y:S05]  /*c0e0*/  @!P0 BRA `(.L_x_278) ;  /* 0xfffffffc00f08947 */ /* 0x002fea000383ffff */
[----:B------:R-:W-:Y:S05]  /*c0f0*/  BRA `(.L_x_291) ;  /* 0xfffffffc00087947 */ /* 0x000fea000383ffff */
.L_x_279:
[----:B0-----:R0:W1:Y:S02]  /*c100*/  SYNCS.PHASECHK.TRANS64.TRYWAIT P0, [R6+URZ], R5 ;  /* 0x00000005060075a7 */ /* 0x001064000800017f */
[----:B-1----:R-:W-:Y:S05]  /*c110*/  @!P0 NANOSLEEP.SYNCS 0x989680 ;  /* 0x009896800000895d */ /* 0x002fea0003900000 */
[----:B------:R-:W1:Y:S02]  /*c120*/  @!P0 SYNCS.PHASECHK.TRANS64 P0, [R6+URZ], R5 ;  /* 0x00000005060085a7 */ /* 0x000e64000800007f */
[----:B-1----:R-:W-:Y:S05]  /*c130*/  @!P0 BRA `(.L_x_279) ;  /* 0xfffffffc00f08947 */ /* 0x002fea000383ffff */
[----:B------:R-:W-:Y:S05]  /*c140*/  BRA `(.L_x_292) ;  /* 0xfffffffc00107947 */ /* 0x000fea000383ffff */
.L_x_293:
[----:B------:R-:W-:-:S00]  /*c150*/  BRA `(.L_x_293) ;  /* 0xfffffffc00fc7947 */ /* 0x000fc0000383ffff */
[----:B------:R-:W-:-:S00]  /*c160*/  NOP ;  /* 0x0000000000007918 */ /* 0x000fc00000000000 */
        /* <DEDUP_REMOVED lines=9> */
.L_x_294:


//--------------------- .nv.shared._ZN7cutlass13device_kernelINS_4gemm6kernel13GemmUniversalIN4cute5tupleIJiiiiEEENS1_10collective13CollectiveMmaINS1_40MainloopSm90TmaGmmaWarpSpecializedSparseILi6ENS5_IJNS4_1CILi1EEENSA_ILi2EEESB_EEENS1_35KernelTmaWarpSpecializedCooperativeEEENS5_IJNSA_ILi256EEENSA_ILi128EEESH_EEEaNS5_IJNS4_6LayoutINS5_IJiNS5_IJSC_iEEEiEEENS5_IJlNS5_IJSB_SC_EEElEEEEENSJ_INS5_IJNS5_IJNSA_ILi64EEEiEEENS5_IJSH_iEEEiEEENS5_IJNS5_IJSH_NSA_ILi8192EEEEEENS5_IJSB_lEEElEEEEEEEEaNS5_IJlSB_lEEENS4_8TiledMMAINS4_8MMA_AtomIJNS4_4SM904GMMA6SPARSE28GMMA_64x128x64_S32S8S8_SS_TNILNS13_9SparseSelE0EEEEEENSJ_INS5_IJSC_SB_SB_EEENS5_IJSB_NSA_ILi0EEES1A_EEEEENS5_IJNS4_10UnderscoreES1D_S1D_EEEEENS4_23SM90_TMA_LOAD_MULTICASTENS4_14ComposedLayoutINS4_7SwizzleILi2ELi4ELi3EEENS4_25smem_sparse_ptr_flag_bitsILi2ELi8EEENSJ_INS5_IJNS5_IJSB_NSA_ILi8EEEEEENS5_IJSC_SP_EEEEEENS5_IJNS5_IJS1A_SH_EEESM_EEEEEEEvNS4_8identityENS4_13SM90_TMA_LOADENS1H_INS1I_ILi3ELi4ELi3EEENS4_18smem_ptr_flag_bitsILi8EEENSJ_INS5_IJS1M_SH_EEENS5_IJSH_SB_EEEEEEEvS1U_EENS_8epilogue10collective6detail29Sm90TmaWarpSpecializedAdapterINS25_15DefaultEpilogueIiNS5_IJSB_llEEES29_NS24_6thread17LinearCombinationIiLi1EiiLNS2A_9ScaleType4KindE0ELNS_15FloatRoundStyleE2EiEENS1_15EpilogueDefaultEEEEEvvEEEEvNT_6ParamsE --------------------------
	.section	.nv.shared._ZN7cutlass13device_kernelINS_4gemm6kernel13GemmUniversalIN4cute5tupleIJiiiiEEENS1_10collective13CollectiveMmaINS1_40MainloopSm90TmaGmmaWarpSpecializedSparseILi6ENS5_IJNS4_1CILi1EEENSA_ILi2EEESB_EEENS1_35KernelTmaWarpSpecializedCooperativeEEENS5_IJNSA_ILi256EEENSA_ILi128EEESH_EEEaNS5_IJNS4_6LayoutINS5_IJiNS5_IJSC_iEEEiEEENS5_IJlNS5_IJSB_SC_EEElEEEEENSJ_INS5_IJNS5_IJNSA_ILi64EEEiEEENS5_IJSH_iEEEiEEENS5_IJNS5_IJSH_NSA_ILi8192EEEEEENS5_IJSB_lEEElEEEEEEEEaNS5_IJlSB_lEEENS4_8TiledMMAINS4_8MMA_AtomIJNS4_4SM904GMMA6SPARSE28GMMA_64x128x64_S32S8S8_SS_TNILNS13_9SparseSelE0EEEEEENSJ_INS5_IJSC_SB_SB_EEENS5_IJSB_NSA_ILi0EEES1A_EEEEENS5_IJNS4_10UnderscoreES1D_S1D_EEEEENS4_23SM90_TMA_LOAD_MULTICASTENS4_14ComposedLayoutINS4_7SwizzleILi2ELi4ELi3EEENS4_25smem_sparse_ptr_flag_bitsILi2ELi8EEENSJ_INS5_IJNS5_IJSB_NSA_ILi8EEEEEENS5_IJSC_SP_EEEEEENS5_IJNS5_IJS1A_SH_EEESM_EEEEEEEvNS4_8identityENS4_13SM90_TMA_LOADENS1H_INS1I_ILi3ELi4ELi3EEENS4_18smem_ptr_flag_bitsILi8EEENSJ_INS5_IJS1M_SH_EEENS5_IJSH_SB_EEEEEEEvS1U_EENS_8epilogue10collective6detail29Sm90TmaWarpSpecializedAdapterINS25_15DefaultEpilogueIiNS5_IJSB_llEEES29_NS24_6thread17LinearCombinationIiLi1EiiLNS2A_9ScaleType4KindE0ELNS_15FloatRoundStyleE2EiEENS1_15EpilogueDefaultEEEEEvvEEEEvNT_6ParamsE,"aw",@nobits
	.sectionflags	@""
	.align	16
	.zero		1024


//--------------------- .nv.shared.reserved.0     --------------------------
	.section	.nv.shared.reserved.0,"aw",@nobits
	.weak		__nv_reservedSMEM_offset_0_alias
	.size		__nv_reservedSMEM_offset_0_alias, 0, 0
	.other		__nv_reservedSMEM_offset_0_alias,@"STO_CUDA_RESERVED_SHARED STV_DEFAULT"
__nv_reservedSMEM_offset_0_alias:
	.zero		0


//--------------------- .nv.global                --------------------------
	.section	.nv.global,"aw",@nobits
.nv.global:
	.type		_ZN39_INTERNAL_d3eb808d_4_k_cu_c87e0190_27744cute1_E,@object
	.size		_ZN39_INTERNAL_d3eb808d_4_k_cu_c87e0190_27744cute1_E,(_ZN39_INTERNAL_d3eb808d_4_k_cu_c87e0190_27744cuda3std3__45__cpo6cbeginE - _ZN39_INTERNAL_d3eb808d_4_k_cu_c87e0190_27744cute1_E)
_ZN39_INTERNAL_d3eb808d_4_k_cu_c87e0190_27744cute1_E:
	.zero		1
	.type		_ZN39_INTERNAL_d3eb808d_4_k_cu_c87e0190_27744cuda3std3__45__cpo6cbeginE,@object
	.size		_ZN39_INTERNAL_d3eb808d_4_k_cu_c87e0190_27744cuda3std3__45__cpo6cbeginE,(_ZN39_INTERNAL_d3eb808d_4_k_cu_c87e0190_27744cuda3std3__48in_placeE - _ZN39_INTERNAL_d3eb808d_4_k_cu_c87e0190_27744cuda3std3__45__cpo6cbeginE)
_ZN39_INTERNAL_d3eb808d_4_k_cu_c87e0190_27744cuda3std3__45__cpo6cbeginE:
	.zero		1
	.type		_ZN39_INTERNAL_d3eb808d_4_k_cu_c87e0190_27744cuda3std3__48in_placeE,@object
	.size		_ZN39_INTERNAL_d3eb808d_4_k_cu_c87e0190_27744cuda3std3__48in_placeE,(_ZN39_INTERNAL_d3eb808d_4_k_cu_c87e0190_27744cuda3std6ranges3__45__cpo9iter_moveE - _ZN39_INTERNAL_d3eb808d_4_k_cu_c87e0190_27744cuda3std3__48in_placeE)
_ZN39_INTERNAL_d3eb808d_4_k_cu_c87e0190_27744cuda3std3__48in_placeE:
	.zero		1
	.type		_ZN39_INTERNAL_d3eb808d_4_k_cu_c87e0190_27744cuda3std6ranges3__45__cpo9iter_moveE,@object
	.size		_ZN39_INTERNAL_d3eb808d_4_k_cu_c87e0190_27744cuda3std6ranges3__45__cpo9iter_moveE,(_ZN39_INTERNAL_d3eb808d_4_k_cu_c87e0190_27744cuda3std3__45__cpo5beginE - _ZN39_INTERNAL_d3eb808d_4_k_cu_c87e0190_27744cuda3std6ranges3__45__cpo9iter_moveE)
_ZN39_INTERNAL_d3eb808d_4_k_cu_c87e0190_27744cuda3std6ranges3__45__cpo9iter_moveE:
	.zero		1
	.type		_ZN39_INTERNAL_d3eb808d_4_k_cu_c87e0190_27744cuda3std3__45__cpo5beginE,@object
	.size		_ZN39_INTERNAL_d3eb808d_4_k_cu_c87e0190_27744cuda3std3__45__cpo5beginE,(_ZN39_INTERNAL_d3eb808d_4_k_cu_c87e0190_27744cuda3std3__441_GLOBAL__N__d3eb808d_4_k_cu_c87e0190_27746ignoreE - _ZN39_INTERNAL_d3eb808d_4_k_cu_c87e0190_27744cuda3std3__45__cpo5beginE)
_ZN39_INTERNAL_d3eb808d_4_k_cu_c87e0190_27744cuda3std3__45__cpo5beginE:
	.zero		1
	.type		_ZN39_INTERNAL_d3eb808d_4_k_cu_c87e0190_27744cuda3std3__441_GLOBAL__N__d3eb808d_4_k_cu_c87e0190_27746ignoreE,@object
	.size		_ZN39_INTERNAL_d3eb808d_4_k_cu_c87e0190_27744cuda3std3__441_GLOBAL__N__d3eb808d_4_k_cu_c87e0190_27746ignoreE,(_ZN39_INTERNAL_d3eb808d_4_k_cu_c87e0190_27744cute7productE - _ZN39_INTERNAL_d3eb808d_4_k_cu_c87e0190_27744cuda3std3__441_GLOBAL__N__d3eb808d_4_k_cu_c87e0190_27746ignoreE)
_ZN39_INTERNAL_d3eb808d_4_k_cu_c87e0190_27744cuda3std3__441_GLOBAL__N__d3eb808d_4_k_cu_c87e0190_27746ignoreE:
	.zero		1
	.type		_ZN39_INTERNAL_d3eb808d_4_k_cu_c87e0190_27744cute7productE,@object
	.size		_ZN39_INTERNAL_d3eb808d_4_k_cu_c87e0190_27744cute7productE,(_ZN39_INTERNAL_d3eb808d_4_k_cu_c87e0190_27744cuda3std3__45__cpo3endE - _ZN39_INTERNAL_d3eb808d_4_k_cu_c87e0190_27744cute7productE)
_ZN39_INTERNAL_d3eb808d_4_k_cu_c87e0190_27744cute7productE:
	.zero		1
	.type		_ZN39_INTERNAL_d3eb808d_4_k_cu_c87e0190_27744cuda3std3__45__cpo3endE,@object
	.size		_ZN39_INTERNAL_d3eb808d_4_k_cu_c87e0190_27744cuda3std3__45__cpo3endE,(_ZN39_INTERNAL_d3eb808d_4_k_cu_c87e0190_27744cuda3std3__419piecewise_constructE - _ZN39_INTERNAL_d3eb808d_4_k_cu_c87e0190_27744cuda3std3__45__cpo3endE)
_ZN39_INTERNAL_d3eb808d_4_k_cu_c87e0190_27744cuda3std3__45__cpo3endE:
	.zero		1
	.type		_ZN39_INTERNAL_d3eb808d_4_k_cu_c87e0190_27744cuda3std3__419piecewise_constructE,@object
	.size		_ZN39_INTERNAL_d3eb808d_4_k_cu_c87e0190_27744cuda3std3__419piecewise_constructE,(_ZN39_INTERNAL_d3eb808d_4_k_cu_c87e0190_27744cuda3std3__45__cpo4cendE - _ZN39_INTERNAL_d3eb808d_4_k_cu_c87e0190_27744cuda3std3__419piecewise_constructE)
_ZN39_INTERNAL_d3eb808d_4_k_cu_c87e0190_27744cuda3std3__419piecewise_constructE:
	.zero		1
	.type		_ZN39_INTERNAL_d3eb808d_4_k_cu_c87e0190_27744cuda3std3__45__cpo4cendE,@object
	.size		_ZN39_INTERNAL_d3eb808d_4_k_cu_c87e0190_27744cuda3std3__45__cpo4cendE,(_ZN39_INTERNAL_d3eb808d_4_k_cu_c87e0190_27744cuda3std6ranges3__45__cpo4swapE - _ZN39_INTERNAL_d3eb808d_4_k_cu_c87e0190_27744cuda3std3__45__cpo4cendE)
_ZN39_INTERNAL_d3eb808d_4_k_cu_c87e0190_27744cuda3std3__45__cpo4cendE:
	.zero		1
	.type		_ZN39_INTERNAL_d3eb808d_4_k_cu_c87e0190_27744cuda3std6ranges3__45__cpo4swapE,@object
	.size		_ZN39_INTERNAL_d3eb808d_4_k_cu_c87e0190_27744cuda3std6ranges3__45__cpo4swapE,(.L_7 - _ZN39_INTERNAL_d3eb808d_4_k_cu_c87e0190_27744cuda3std6ranges3__45__cpo4swapE)
_ZN39_INTERNAL_d3eb808d_4_k_cu_c87e0190_27744cuda3std6ranges3__45__cpo4swapE:
	.zero		1
.L_7:


//--------------------- .nv.constant0._ZN7cutlass13device_kernelINS_4gemm6kernel13GemmUniversalIN4cute5tupleIJiiiiEEENS1_10collective13CollectiveMmaINS1_40MainloopSm90TmaGmmaWarpSpecializedSparseILi6ENS5_IJNS4_1CILi1EEENSA_ILi2EEESB_EEENS1_35KernelTmaWarpSpecializedCooperativeEEENS5_IJNSA_ILi256EEENSA_ILi128EEESH_EEEaNS5_IJNS4_6LayoutINS5_IJiNS5_IJSC_iEEEiEEENS5_IJlNS5_IJSB_SC_EEElEEEEENSJ_INS5_IJNS5_IJNSA_ILi64EEEiEEENS5_IJSH_iEEEiEEENS5_IJNS5_IJSH_NSA_ILi8192EEEEEENS5_IJSB_lEEElEEEEEEEEaNS5_IJlSB_lEEENS4_8TiledMMAINS4_8MMA_AtomIJNS4_4SM904GMMA6SPARSE28GMMA_64x128x64_S32S8S8_SS_TNILNS13_9SparseSelE0EEEEEENSJ_INS5_IJSC_SB_SB_EEENS5_IJSB_NSA_ILi0EEES1A_EEEEENS5_IJNS4_10UnderscoreES1D_S1D_EEEEENS4_23SM90_TMA_LOAD_MULTICASTENS4_14ComposedLayoutINS4_7SwizzleILi2ELi4ELi3EEENS4_25smem_sparse_ptr_flag_bitsILi2ELi8EEENSJ_INS5_IJNS5_IJSB_NSA_ILi8EEEEEENS5_IJSC_SP_EEEEEENS5_IJNS5_IJS1A_SH_EEESM_EEEEEEEvNS4_8identityENS4_13SM90_TMA_LOADENS1H_INS1I_ILi3ELi4ELi3EEENS4_18smem_ptr_flag_bitsILi8EEENSJ_INS5_IJS1M_SH_EEENS5_IJSH_SB_EEEEEEEvS1U_EENS_8epilogue10collective6detail29Sm90TmaWarpSpecializedAdapterINS25_15DefaultEpilogueIiNS5_IJSB_llEEES29_NS24_6thread17LinearCombinationIiLi1EiiLNS2A_9ScaleType4KindE0ELNS_15FloatRoundStyleE2EiEENS1_15EpilogueDefaultEEEEEvvEEEEvNT_6ParamsE --------------------------
	.section	.nv.constant0._ZN7cutlass13device_kernelINS_4gemm6kernel13GemmUniversalIN4cute5tupleIJiiiiEEENS1_10collective13CollectiveMmaINS1_40MainloopSm90TmaGmmaWarpSpecializedSparseILi6ENS5_IJNS4_1CILi1EEENSA_ILi2EEESB_EEENS1_35KernelTmaWarpSpecializedCooperativeEEENS5_IJNSA_ILi256EEENSA_ILi128EEESH_EEEaNS5_IJNS4_6LayoutINS5_IJiNS5_IJSC_iEEEiEEENS5_IJlNS5_IJSB_SC_EEElEEEEENSJ_INS5_IJNS5_IJNSA_ILi64EEEiEEENS5_IJSH_iEEEiEEENS5_IJNS5_IJSH_NSA_ILi8192EEEEEENS5_IJSB_lEEElEEEEEEEEaNS5_IJlSB_lEEENS4_8TiledMMAINS4_8MMA_AtomIJNS4_4SM904GMMA6SPARSE28GMMA_64x128x64_S32S8S8_SS_TNILNS13_9SparseSelE0EEEEEENSJ_INS5_IJSC_SB_SB_EEENS5_IJSB_NSA_ILi0EEES1A_EEEEENS5_IJNS4_10UnderscoreES1D_S1D_EEEEENS4_23SM90_TMA_LOAD_MULTICASTENS4_14ComposedLayoutINS4_7SwizzleILi2ELi4ELi3EEENS4_25smem_sparse_ptr_flag_bitsILi2ELi8EEENSJ_INS5_IJNS5_IJSB_NSA_ILi8EEEEEENS5_IJSC_SP_EEEEEENS5_IJNS5_IJS1A_SH_EEESM_EEEEEEEvNS4_8identityENS4_13SM90_TMA_LOADENS1H_INS1I_ILi3ELi4ELi3EEENS4_18smem_ptr_flag_bitsILi8EEENSJ_INS5_IJS1M_SH_EEENS5_IJSH_SB_EEEEEEEvS1U_EENS_8epilogue10collective6detail29Sm90TmaWarpSpecializedAdapterINS25_15DefaultEpilogueIiNS5_IJSB_llEEES29_NS24_6thread17LinearCombinationIiLi1EiiLNS2A_9ScaleType4KindE0ELNS_15FloatRoundStyleE2EiEENS1_15EpilogueDefaultEEEEEvvEEEEvNT_6ParamsE,"a",@progbits
	.sectionflags	@""
	.align	4
.nv.constant0._ZN7cutlass13device_kernelINS_4gemm6kernel13GemmUniversalIN4cute5tupleIJiiiiEEENS1_10collective13CollectiveMmaINS1_40MainloopSm90TmaGmmaWarpSpecializedSparseILi6ENS5_IJNS4_1CILi1EEENSA_ILi2EEESB_EEENS1_35KernelTmaWarpSpecializedCooperativeEEENS5_IJNSA_ILi256EEENSA_ILi128EEESH_EEEaNS5_IJNS4_6LayoutINS5_IJiNS5_IJSC_iEEEiEEENS5_IJlNS5_IJSB_SC_EEElEEEEENSJ_INS5_IJNS5_IJNSA_ILi64EEEiEEENS5_IJSH_iEEEiEEENS5_IJNS5_IJSH_NSA_ILi8192EEEEEENS5_IJSB_lEEElEEEEEEEEaNS5_IJlSB_lEEENS4_8TiledMMAINS4_8MMA_AtomIJNS4_4SM904GMMA6SPARSE28GMMA_64x128x64_S32S8S8_SS_TNILNS13_9SparseSelE0EEEEEENSJ_INS5_IJSC_SB_SB_EEENS5_IJSB_NSA_ILi0EEES1A_EEEEENS5_IJNS4_10UnderscoreES1D_S1D_EEEEENS4_23SM90_TMA_LOAD_MULTICASTENS4_14ComposedLayoutINS4_7SwizzleILi2ELi4ELi3EEENS4_25smem_sparse_ptr_flag_bitsILi2ELi8EEENSJ_INS5_IJNS5_IJSB_NSA_ILi8EEEEEENS5_IJSC_SP_EEEEEENS5_IJNS5_IJS1A_SH_EEESM_EEEEEEEvNS4_8identityENS4_13SM90_TMA_LOADENS1H_INS1I_ILi3ELi4ELi3EEENS4_18smem_ptr_flag_bitsILi8EEENSJ_INS5_IJS1M_SH_EEENS5_IJSH_SB_EEEEEEEvS1U_EENS_8epilogue10collective6detail29Sm90TmaWarpSpecializedAdapterINS25_15DefaultEpilogueIiNS5_IJSB_llEEES29_NS24_6thread17LinearCombinationIiLi1EiiLNS2A_9ScaleType4KindE0ELNS_15FloatRoundStyleE2EiEENS1_15EpilogueDefaultEEEEEvvEEEEvNT_6ParamsE:
	.zero		1920


//--------------------- SYMBOLS --------------------------

	.type		.nv.reservedSmem.offset0,@object
	.size		.nv.reservedSmem.offset0,0x4
